//
// Generated by NVIDIA NVVM Compiler
//
// Compiler Build ID: CL-36424714
// Cuda compilation tools, release 13.0, V13.0.88
// Based on NVVM 20.0.0
//

.version 9.0
.target sm_100
.address_size 64

	// .globl	_Z21expandInputRowsKernelI6__halfEvPKT_PS1_PKfPfPKilllPKll
.extern .func __assertfail
(
	.param .b64 __assertfail_param_0,
	.param .b64 __assertfail_param_1,
	.param .b32 __assertfail_param_2,
	.param .b64 __assertfail_param_3,
	.param .b64 __assertfail_param_4
)
;
.global .align 1 .b8 __unnamed_1[171] = {118, 111, 105, 100, 32, 101, 120, 112, 97, 110, 100, 73, 110, 112, 117, 116, 82, 111, 119, 115, 75, 101, 114, 110, 101, 108, 40, 99, 111, 110, 115, 116, 32, 84, 32, 42, 44, 32, 84, 32, 42, 44, 32, 99, 111, 110, 115, 116, 32, 102, 108, 111, 97, 116, 32, 42, 44, 32, 102, 108, 111, 97, 116, 32, 42, 44, 32, 99, 111, 110, 115, 116, 32, 105, 110, 116, 32, 42, 44, 32, 115, 105, 103, 110, 101, 100, 32, 108, 111, 110, 103, 44, 32, 115, 105, 103, 110, 101, 100, 32, 108, 111, 110, 103, 44, 32, 115, 105, 103, 110, 101, 100, 32, 108, 111, 110, 103, 44, 32, 99, 111, 110, 115, 116, 32, 115, 105, 103, 110, 101, 100, 32, 108, 111, 110, 103, 32, 42, 44, 32, 115, 105, 103, 110, 101, 100, 32, 108, 111, 110, 103, 41, 32, 91, 119, 105, 116, 104, 32, 84, 32, 61, 32, 95, 95, 104, 97, 108, 102, 93};
.global .align 1 .b8 __unnamed_2[170] = {118, 111, 105, 100, 32, 101, 120, 112, 97, 110, 100, 73, 110, 112, 117, 116, 82, 111, 119, 115, 75, 101, 114, 110, 101, 108, 40, 99, 111, 110, 115, 116, 32, 84, 32, 42, 44, 32, 84, 32, 42, 44, 32, 99, 111, 110, 115, 116, 32, 102, 108, 111, 97, 116, 32, 42, 44, 32, 102, 108, 111, 97, 116, 32, 42, 44, 32, 99, 111, 110, 115, 116, 32, 105, 110, 116, 32, 42, 44, 32, 115, 105, 103, 110, 101, 100, 32, 108, 111, 110, 103, 44, 32, 115, 105, 103, 110, 101, 100, 32, 108, 111, 110, 103, 44, 32, 115, 105, 103, 110, 101, 100, 32, 108, 111, 110, 103, 44, 32, 99, 111, 110, 115, 116, 32, 115, 105, 103, 110, 101, 100, 32, 108, 111, 110, 103, 32, 42, 44, 32, 115, 105, 103, 110, 101, 100, 32, 108, 111, 110, 103, 41, 32, 91, 119, 105, 116, 104, 32, 84, 32, 61, 32, 102, 108, 111, 97, 116, 93};
.global .align 1 .b8 $str[35] = {104, 105, 100, 100, 101, 110, 95, 115, 105, 122, 101, 32, 37, 32, 69, 76, 69, 77, 95, 80, 69, 82, 95, 84, 72, 82, 69, 65, 68, 32, 61, 61, 32, 48};
.global .align 1 .b8 $str$1[27] = {47, 116, 109, 112, 47, 115, 97, 115, 115, 95, 99, 117, 95, 98, 95, 110, 98, 50, 120, 108, 105, 47, 107, 46, 99, 117};

.visible .entry _Z21expandInputRowsKernelI6__halfEvPKT_PS1_PKfPfPKilllPKll(
	.param .u64 .ptr .align 1 _Z21expandInputRowsKernelI6__halfEvPKT_PS1_PKfPfPKilllPKll_param_0,
	.param .u64 .ptr .align 1 _Z21expandInputRowsKernelI6__halfEvPKT_PS1_PKfPfPKilllPKll_param_1,
	.param .u64 .ptr .align 1 _Z21expandInputRowsKernelI6__halfEvPKT_PS1_PKfPfPKilllPKll_param_2,
	.param .u64 .ptr .align 1 _Z21expandInputRowsKernelI6__halfEvPKT_PS1_PKfPfPKilllPKll_param_3,
	.param .u64 .ptr .align 1 _Z21expandInputRowsKernelI6__halfEvPKT_PS1_PKfPfPKilllPKll_param_4,
	.param .u64 _Z21expandInputRowsKernelI6__halfEvPKT_PS1_PKfPfPKilllPKll_param_5,
	.param .u64 _Z21expandInputRowsKernelI6__halfEvPKT_PS1_PKfPfPKilllPKll_param_6,
	.param .u64 _Z21expandInputRowsKernelI6__halfEvPKT_PS1_PKfPfPKilllPKll_param_7,
	.param .u64 .ptr .align 1 _Z21expandInputRowsKernelI6__halfEvPKT_PS1_PKfPfPKilllPKll_param_8,
	.param .u64 _Z21expandInputRowsKernelI6__halfEvPKT_PS1_PKfPfPKilllPKll_param_9
)
{
	.reg .pred 	%p<44>;
	.reg .b32 	%r<22>;
	.reg .b32 	%f<115>;
	.reg .b64 	%rd<215>;

	ld.param.u64 	%rd102, [_Z21expandInputRowsKernelI6__halfEvPKT_PS1_PKfPfPKilllPKll_param_0];
	ld.param.u64 	%rd103, [_Z21expandInputRowsKernelI6__halfEvPKT_PS1_PKfPfPKilllPKll_param_1];
	ld.param.u64 	%rd97, [_Z21expandInputRowsKernelI6__halfEvPKT_PS1_PKfPfPKilllPKll_param_2];
	ld.param.u64 	%rd98, [_Z21expandInputRowsKernelI6__halfEvPKT_PS1_PKfPfPKilllPKll_param_3];
	ld.param.u64 	%rd104, [_Z21expandInputRowsKernelI6__halfEvPKT_PS1_PKfPfPKilllPKll_param_4];
	ld.param.u64 	%rd99, [_Z21expandInputRowsKernelI6__halfEvPKT_PS1_PKfPfPKilllPKll_param_5];
	ld.param.u64 	%rd100, [_Z21expandInputRowsKernelI6__halfEvPKT_PS1_PKfPfPKilllPKll_param_6];
	ld.param.u64 	%rd101, [_Z21expandInputRowsKernelI6__halfEvPKT_PS1_PKfPfPKilllPKll_param_7];
	ld.param.u64 	%rd105, [_Z21expandInputRowsKernelI6__halfEvPKT_PS1_PKfPfPKilllPKll_param_8];
	ld.param.u64 	%rd106, [_Z21expandInputRowsKernelI6__halfEvPKT_PS1_PKfPfPKilllPKll_param_9];
	cvta.to.global.u64 	%rd1, %rd103;
	cvta.to.global.u64 	%rd2, %rd102;
	cvta.to.global.u64 	%rd3, %rd98;
	cvta.to.global.u64 	%rd4, %rd97;
	cvta.to.global.u64 	%rd5, %rd104;
	cvta.to.global.u64 	%rd107, %rd105;
	shl.b64 	%rd108, %rd106, 3;
	add.s64 	%rd109, %rd107, %rd108;
	ld.global.u64 	%rd6, [%rd109];
	mov.u32 	%r1, %ctaid.x;
	cvt.u64.u32 	%rd195, %r1;
	setp.le.s64 	%p2, %rd6, %rd195;
	@%p2 bra 	$L__BB0_61;
	mov.u32 	%r2, %tid.x;
	cvt.u64.u32 	%rd8, %r2;
	shr.s64 	%rd110, %rd100, 63;
	shr.u64 	%rd111, %rd110, 61;
	add.s64 	%rd112, %rd100, %rd111;
	shr.s64 	%rd9, %rd112, 3;
	and.b64  	%rd113, %rd100, 7;
	setp.ne.s64 	%p3, %rd113, 0;
	setp.ne.s64 	%p4, %rd98, 0;
	setp.eq.s32 	%p5, %r2, 0;
	and.pred  	%p1, %p5, %p4;
	mov.u32 	%r3, %nctaid.x;
	cvt.u64.u32 	%rd10, %r3;
	@%p3 bra 	$L__BB0_32;
	setp.ne.s64 	%p25, %rd97, 0;
	@%p25 bra 	$L__BB0_18;
	not.b64 	%rd178, %rd8;
	add.s64 	%rd11, %rd9, %rd178;
	and.b64  	%rd12, %rd11, 768;
	add.s64 	%rd13, %rd8, 256;
	add.s64 	%rd14, %rd8, 512;
	add.s64 	%rd15, %rd8, 768;
	add.s64 	%rd16, %rd1, 8192;
	shl.b64 	%rd17, %rd100, 1;
	add.s64 	%rd18, %rd2, 8192;
	cvt.u32.u64 	%r18, %rd99;
	not.pred 	%p42, %p1;
$L__BB0_4:
	shl.b64 	%rd179, %rd195, 2;
	add.s64 	%rd180, %rd5, %rd179;
	ld.global.s32 	%rd20, [%rd180];
	or.b64  	%rd181, %rd20, %rd99;
	and.b64  	%rd182, %rd181, -4294967296;
	setp.ne.s64 	%p35, %rd182, 0;
	@%p35 bra 	$L__BB0_6;
	cvt.u32.u64 	%r19, %rd20;
	rem.u32 	%r20, %r19, %r18;
	cvt.u64.u32 	%rd196, %r20;
	bra.uni 	$L__BB0_7;
$L__BB0_6:
	rem.s64 	%rd196, %rd20, %rd99;
$L__BB0_7:
	setp.gt.s64 	%p36, %rd9, %rd8;
	@%p36 bra 	$L__BB0_8;
	bra.uni 	$L__BB0_15;
$L__BB0_8:
	setp.eq.s64 	%p37, %rd12, 768;
	mov.u64 	%rd200, %rd8;
	@%p37 bra 	$L__BB0_12;
	setp.eq.s64 	%p38, %rd12, 0;
	mul.lo.s64 	%rd183, %rd195, %rd100;
	shl.b64 	%rd184, %rd183, 1;
	add.s64 	%rd185, %rd1, %rd184;
	shl.b64 	%rd186, %rd8, 4;
	add.s64 	%rd31, %rd185, %rd186;
	mul.lo.s64 	%rd187, %rd196, %rd100;
	shl.b64 	%rd188, %rd187, 1;
	add.s64 	%rd189, %rd2, %rd188;
	add.s64 	%rd32, %rd189, %rd186;
	ld.global.v4.f32 	{%f87, %f88, %f89, %f90}, [%rd32];
	st.global.v4.f32 	[%rd31], {%f87, %f88, %f89, %f90};
	mov.u64 	%rd200, %rd13;
	@%p38 bra 	$L__BB0_12;
	setp.eq.s64 	%p39, %rd12, 256;
	ld.global.v4.f32 	{%f91, %f92, %f93, %f94}, [%rd32+4096];
	st.global.v4.f32 	[%rd31+4096], {%f91, %f92, %f93, %f94};
	mov.u64 	%rd200, %rd14;
	@%p39 bra 	$L__BB0_12;
	ld.global.v4.f32 	{%f95, %f96, %f97, %f98}, [%rd32+8192];
	st.global.v4.f32 	[%rd31+8192], {%f95, %f96, %f97, %f98};
	mov.u64 	%rd200, %rd15;
$L__BB0_12:
	setp.lt.u64 	%p40, %rd11, 768;
	@%p40 bra 	$L__BB0_15;
	shl.b64 	%rd190, %rd200, 4;
	mad.lo.s64 	%rd191, %rd17, %rd195, %rd190;
	add.s64 	%rd198, %rd16, %rd191;
	mad.lo.s64 	%rd192, %rd17, %rd196, %rd190;
	add.s64 	%rd197, %rd18, %rd192;
$L__BB0_14:
	ld.global.v4.f32 	{%f99, %f100, %f101, %f102}, [%rd197+-8192];
	st.global.v4.f32 	[%rd198+-8192], {%f99, %f100, %f101, %f102};
	ld.global.v4.f32 	{%f103, %f104, %f105, %f106}, [%rd197+-4096];
	st.global.v4.f32 	[%rd198+-4096], {%f103, %f104, %f105, %f106};
	ld.global.v4.f32 	{%f107, %f108, %f109, %f110}, [%rd197];
	st.global.v4.f32 	[%rd198], {%f107, %f108, %f109, %f110};
	ld.global.v4.f32 	{%f111, %f112, %f113, %f114}, [%rd197+4096];
	st.global.v4.f32 	[%rd198+4096], {%f111, %f112, %f113, %f114};
	add.s64 	%rd200, %rd200, 1024;
	add.s64 	%rd198, %rd198, 16384;
	add.s64 	%rd197, %rd197, 16384;
	setp.lt.s64 	%p41, %rd200, %rd9;
	@%p41 bra 	$L__BB0_14;
$L__BB0_15:
	@%p42 bra 	$L__BB0_17;
	shl.b64 	%rd193, %rd195, 2;
	add.s64 	%rd194, %rd3, %rd193;
	mov.b32 	%r21, 1065353216;
	st.global.u32 	[%rd194], %r21;
$L__BB0_17:
	add.s64 	%rd195, %rd195, %rd10;
	setp.lt.s64 	%p43, %rd195, %rd6;
	@%p43 bra 	$L__BB0_4;
	bra.uni 	$L__BB0_61;
$L__BB0_18:
	not.b64 	%rd159, %rd8;
	add.s64 	%rd36, %rd9, %rd159;
	and.b64  	%rd37, %rd36, 768;
	cvt.u32.u64 	%r13, %rd99;
	not.pred 	%p33, %p1;
$L__BB0_19:
	shl.b64 	%rd160, %rd195, 2;
	add.s64 	%rd161, %rd5, %rd160;
	ld.global.s32 	%rd39, [%rd161];
	or.b64  	%rd162, %rd39, %rd99;
	and.b64  	%rd163, %rd162, -4294967296;
	setp.ne.s64 	%p26, %rd163, 0;
	@%p26 bra 	$L__BB0_21;
	cvt.u32.u64 	%r14, %rd39;
	div.u32 	%r15, %r14, %r13;
	mul.lo.s32 	%r16, %r15, %r13;
	sub.s32 	%r17, %r14, %r16;
	cvt.u64.u32 	%rd202, %r15;
	cvt.u64.u32 	%rd203, %r17;
	bra.uni 	$L__BB0_22;
$L__BB0_21:
	div.s64 	%rd202, %rd39, %rd99;
	mul.lo.s64 	%rd164, %rd202, %rd99;
	sub.s64 	%rd203, %rd39, %rd164;
$L__BB0_22:
	setp.gt.s64 	%p27, %rd9, %rd8;
	@%p27 bra 	$L__BB0_23;
	bra.uni 	$L__BB0_29;
$L__BB0_23:
	mul.lo.s64 	%rd165, %rd203, %rd100;
	shl.b64 	%rd166, %rd165, 1;
	add.s64 	%rd49, %rd2, %rd166;
	mul.lo.s64 	%rd167, %rd195, %rd100;
	shl.b64 	%rd168, %rd167, 1;
	add.s64 	%rd50, %rd1, %rd168;
	setp.eq.s64 	%p28, %rd37, 768;
	mov.u64 	%rd205, %rd8;
	@%p28 bra 	$L__BB0_27;
	add.s64 	%rd205, %rd8, 256;
	setp.eq.s64 	%p29, %rd37, 0;
	shl.b64 	%rd169, %rd8, 4;
	add.s64 	%rd52, %rd50, %rd169;
	add.s64 	%rd53, %rd49, %rd169;
	ld.global.v4.f32 	{%f58, %f59, %f60, %f61}, [%rd53];
	st.global.v4.f32 	[%rd52], {%f58, %f59, %f60, %f61};
	@%p29 bra 	$L__BB0_27;
	add.s64 	%rd205, %rd8, 512;
	setp.eq.s64 	%p30, %rd37, 256;
	ld.global.v4.f32 	{%f62, %f63, %f64, %f65}, [%rd53+4096];
	st.global.v4.f32 	[%rd52+4096], {%f62, %f63, %f64, %f65};
	@%p30 bra 	$L__BB0_27;
	add.s64 	%rd205, %rd8, 768;
	ld.global.v4.f32 	{%f66, %f67, %f68, %f69}, [%rd53+8192];
	st.global.v4.f32 	[%rd52+8192], {%f66, %f67, %f68, %f69};
$L__BB0_27:
	setp.lt.u64 	%p31, %rd36, 768;
	@%p31 bra 	$L__BB0_29;
$L__BB0_28:
	shl.b64 	%rd170, %rd205, 4;
	add.s64 	%rd171, %rd50, %rd170;
	add.s64 	%rd172, %rd49, %rd170;
	ld.global.v4.f32 	{%f70, %f71, %f72, %f73}, [%rd172];
	st.global.v4.f32 	[%rd171], {%f70, %f71, %f72, %f73};
	ld.global.v4.f32 	{%f74, %f75, %f76, %f77}, [%rd172+4096];
	st.global.v4.f32 	[%rd171+4096], {%f74, %f75, %f76, %f77};
	ld.global.v4.f32 	{%f78, %f79, %f80, %f81}, [%rd172+8192];
	st.global.v4.f32 	[%rd171+8192], {%f78, %f79, %f80, %f81};
	ld.global.v4.f32 	{%f82, %f83, %f84, %f85}, [%rd172+12288];
	st.global.v4.f32 	[%rd171+12288], {%f82, %f83, %f84, %f85};
	add.s64 	%rd205, %rd205, 1024;
	setp.lt.s64 	%p32, %rd205, %rd9;
	@%p32 bra 	$L__BB0_28;
$L__BB0_29:
	@%p33 bra 	$L__BB0_31;
	mad.lo.s64 	%rd173, %rd203, %rd101, %rd202;
	shl.b64 	%rd174, %rd173, 2;
	add.s64 	%rd175, %rd4, %rd174;
	ld.global.f32 	%f86, [%rd175];
	shl.b64 	%rd176, %rd195, 2;
	add.s64 	%rd177, %rd3, %rd176;
	st.global.f32 	[%rd177], %f86;
$L__BB0_31:
	add.s64 	%rd195, %rd195, %rd10;
	setp.lt.s64 	%p34, %rd195, %rd6;
	@%p34 bra 	$L__BB0_19;
	bra.uni 	$L__BB0_61;
$L__BB0_32:
	setp.ne.s64 	%p6, %rd97, 0;
	@%p6 bra 	$L__BB0_47;
	not.b64 	%rd139, %rd8;
	add.s64 	%rd57, %rd9, %rd139;
	and.b64  	%rd58, %rd57, 768;
	add.s64 	%rd59, %rd8, 256;
	add.s64 	%rd60, %rd8, 512;
	add.s64 	%rd61, %rd8, 768;
	cvt.u32.u64 	%r9, %rd99;
	not.pred 	%p23, %p1;
$L__BB0_34:
	shl.b64 	%rd140, %rd195, 2;
	add.s64 	%rd141, %rd5, %rd140;
	ld.global.s32 	%rd63, [%rd141];
	or.b64  	%rd142, %rd63, %rd99;
	and.b64  	%rd143, %rd142, -4294967296;
	setp.ne.s64 	%p16, %rd143, 0;
	@%p16 bra 	$L__BB0_36;
	cvt.u32.u64 	%r10, %rd63;
	rem.u32 	%r11, %r10, %r9;
	cvt.u64.u32 	%rd207, %r11;
	bra.uni 	$L__BB0_37;
$L__BB0_36:
	rem.s64 	%rd207, %rd63, %rd99;
$L__BB0_37:
	setp.gt.s64 	%p17, %rd9, %rd8;
	mul.lo.s64 	%rd67, %rd207, %rd100;
	mov.u64 	%rd144, $str;
	cvta.global.u64 	%rd145, %rd144;
	mov.u64 	%rd146, $str$1;
	cvta.global.u64 	%rd147, %rd146;
	mov.u64 	%rd148, __unnamed_1;
	cvta.global.u64 	%rd149, %rd148;
	{ // callseq 1, 0
	.param .b64 param0;
	st.param.b64 	[param0], %rd145;
	.param .b64 param1;
	st.param.b64 	[param1], %rd147;
	.param .b32 param2;
	st.param.b32 	[param2], 106;
	.param .b64 param3;
	st.param.b64 	[param3], %rd149;
	.param .b64 param4;
	st.param.b64 	[param4], 1;
	call.uni 
	__assertfail, 
	(
	param0, 
	param1, 
	param2, 
	param3, 
	param4
	);
	} // callseq 1
	@%p17 bra 	$L__BB0_38;
	bra.uni 	$L__BB0_44;
$L__BB0_38:
	shl.b64 	%rd150, %rd67, 1;
	add.s64 	%rd71, %rd2, %rd150;
	mul.lo.s64 	%rd151, %rd195, %rd100;
	shl.b64 	%rd152, %rd151, 1;
	add.s64 	%rd72, %rd1, %rd152;
	setp.eq.s64 	%p18, %rd58, 768;
	mov.u64 	%rd209, %rd8;
	@%p18 bra 	$L__BB0_42;
	setp.eq.s64 	%p19, %rd58, 0;
	shl.b64 	%rd153, %rd8, 4;
	add.s64 	%rd73, %rd72, %rd153;
	add.s64 	%rd74, %rd71, %rd153;
	ld.global.v4.f32 	{%f30, %f31, %f32, %f33}, [%rd74];
	st.global.v4.f32 	[%rd73], {%f30, %f31, %f32, %f33};
	mov.u64 	%rd209, %rd59;
	@%p19 bra 	$L__BB0_42;
	setp.eq.s64 	%p20, %rd58, 256;
	ld.global.v4.f32 	{%f34, %f35, %f36, %f37}, [%rd74+4096];
	st.global.v4.f32 	[%rd73+4096], {%f34, %f35, %f36, %f37};
	mov.u64 	%rd209, %rd60;
	@%p20 bra 	$L__BB0_42;
	ld.global.v4.f32 	{%f38, %f39, %f40, %f41}, [%rd74+8192];
	st.global.v4.f32 	[%rd73+8192], {%f38, %f39, %f40, %f41};
	mov.u64 	%rd209, %rd61;
$L__BB0_42:
	setp.lt.u64 	%p21, %rd57, 768;
	@%p21 bra 	$L__BB0_44;
$L__BB0_43:
	shl.b64 	%rd154, %rd209, 4;
	add.s64 	%rd155, %rd72, %rd154;
	add.s64 	%rd156, %rd71, %rd154;
	ld.global.v4.f32 	{%f42, %f43, %f44, %f45}, [%rd156];
	st.global.v4.f32 	[%rd155], {%f42, %f43, %f44, %f45};
	ld.global.v4.f32 	{%f46, %f47, %f48, %f49}, [%rd156+4096];
	st.global.v4.f32 	[%rd155+4096], {%f46, %f47, %f48, %f49};
	ld.global.v4.f32 	{%f50, %f51, %f52, %f53}, [%rd156+8192];
	st.global.v4.f32 	[%rd155+8192], {%f50, %f51, %f52, %f53};
	ld.global.v4.f32 	{%f54, %f55, %f56, %f57}, [%rd156+12288];
	st.global.v4.f32 	[%rd155+12288], {%f54, %f55, %f56, %f57};
	add.s64 	%rd209, %rd209, 1024;
	setp.lt.s64 	%p22, %rd209, %rd9;
	@%p22 bra 	$L__BB0_43;
$L__BB0_44:
	@%p23 bra 	$L__BB0_46;
	shl.b64 	%rd157, %rd195, 2;
	add.s64 	%rd158, %rd3, %rd157;
	mov.b32 	%r12, 1065353216;
	st.global.u32 	[%rd158], %r12;
$L__BB0_46:
	add.s64 	%rd195, %rd195, %rd10;
	setp.lt.s64 	%p24, %rd195, %rd6;
	@%p24 bra 	$L__BB0_34;
	bra.uni 	$L__BB0_61;
$L__BB0_47:
	not.b64 	%rd114, %rd8;
	add.s64 	%rd76, %rd9, %rd114;
	and.b64  	%rd77, %rd76, 768;
	cvt.u32.u64 	%r4, %rd99;
	not.pred 	%p14, %p1;
$L__BB0_48:
	shl.b64 	%rd115, %rd195, 2;
	add.s64 	%rd116, %rd5, %rd115;
	ld.global.s32 	%rd79, [%rd116];
	or.b64  	%rd117, %rd79, %rd99;
	and.b64  	%rd118, %rd117, -4294967296;
	setp.ne.s64 	%p7, %rd118, 0;
	@%p7 bra 	$L__BB0_50;
	cvt.u32.u64 	%r5, %rd79;
	div.u32 	%r6, %r5, %r4;
	mul.lo.s32 	%r7, %r6, %r4;
	sub.s32 	%r8, %r5, %r7;
	cvt.u64.u32 	%rd211, %r6;
	cvt.u64.u32 	%rd212, %r8;
	bra.uni 	$L__BB0_51;
$L__BB0_50:
	div.s64 	%rd211, %rd79, %rd99;
	mul.lo.s64 	%rd119, %rd211, %rd99;
	sub.s64 	%rd212, %rd79, %rd119;
$L__BB0_51:
	setp.le.s64 	%p8, %rd9, %rd8;
	mov.u64 	%rd120, $str;
	cvta.global.u64 	%rd121, %rd120;
	mov.u64 	%rd122, $str$1;
	cvta.global.u64 	%rd123, %rd122;
	mov.u64 	%rd124, __unnamed_1;
	cvta.global.u64 	%rd125, %rd124;
	{ // callseq 0, 0
	.param .b64 param0;
	st.param.b64 	[param0], %rd121;
	.param .b64 param1;
	st.param.b64 	[param1], %rd123;
	.param .b32 param2;
	st.param.b32 	[param2], 106;
	.param .b64 param3;
	st.param.b64 	[param3], %rd125;
	.param .b64 param4;
	st.param.b64 	[param4], 1;
	call.uni 
	__assertfail, 
	(
	param0, 
	param1, 
	param2, 
	param3, 
	param4
	);
	} // callseq 0
	@%p8 bra 	$L__BB0_58;
	mul.lo.s64 	%rd126, %rd212, %rd100;
	shl.b64 	%rd127, %rd126, 1;
	add.s64 	%rd86, %rd2, %rd127;
	mul.lo.s64 	%rd128, %rd195, %rd100;
	shl.b64 	%rd129, %rd128, 1;
	add.s64 	%rd87, %rd1, %rd129;
	setp.eq.s64 	%p9, %rd77, 768;
	mov.u64 	%rd213, %rd8;
	@%p9 bra 	$L__BB0_56;
	add.s64 	%rd213, %rd8, 256;
	setp.eq.s64 	%p10, %rd77, 0;
	shl.b64 	%rd130, %rd8, 4;
	add.s64 	%rd89, %rd87, %rd130;
	add.s64 	%rd90, %rd86, %rd130;
	ld.global.v4.f32 	{%f1, %f2, %f3, %f4}, [%rd90];
	st.global.v4.f32 	[%rd89], {%f1, %f2, %f3, %f4};
	@%p10 bra 	$L__BB0_56;
	add.s64 	%rd213, %rd8, 512;
	setp.eq.s64 	%p11, %rd77, 256;
	ld.global.v4.f32 	{%f5, %f6, %f7, %f8}, [%rd90+4096];
	st.global.v4.f32 	[%rd89+4096], {%f5, %f6, %f7, %f8};
	@%p11 bra 	$L__BB0_56;
	add.s64 	%rd213, %rd8, 768;
	ld.global.v4.f32 	{%f9, %f10, %f11, %f12}, [%rd90+8192];
	st.global.v4.f32 	[%rd89+8192], {%f9, %f10, %f11, %f12};
$L__BB0_56:
	setp.lt.u64 	%p12, %rd76, 768;
	@%p12 bra 	$L__BB0_58;
$L__BB0_57:
	shl.b64 	%rd131, %rd213, 4;
	add.s64 	%rd132, %rd87, %rd131;
	add.s64 	%rd133, %rd86, %rd131;
	ld.global.v4.f32 	{%f13, %f14, %f15, %f16}, [%rd133];
	st.global.v4.f32 	[%rd132], {%f13, %f14, %f15, %f16};
	ld.global.v4.f32 	{%f17, %f18, %f19, %f20}, [%rd133+4096];
	st.global.v4.f32 	[%rd132+4096], {%f17, %f18, %f19, %f20};
	ld.global.v4.f32 	{%f21, %f22, %f23, %f24}, [%rd133+8192];
	st.global.v4.f32 	[%rd132+8192], {%f21, %f22, %f23, %f24};
	ld.global.v4.f32 	{%f25, %f26, %f27, %f28}, [%rd133+12288];
	st.global.v4.f32 	[%rd132+12288], {%f25, %f26, %f27, %f28};
	add.s64 	%rd213, %rd213, 1024;
	setp.lt.s64 	%p13, %rd213, %rd9;
	@%p13 bra 	$L__BB0_57;
$L__BB0_58:
	@%p14 bra 	$L__BB0_60;
	mad.lo.s64 	%rd134, %rd212, %rd101, %rd211;
	shl.b64 	%rd135, %rd134, 2;
	add.s64 	%rd136, %rd4, %rd135;
	ld.global.f32 	%f29, [%rd136];
	shl.b64 	%rd137, %rd195, 2;
	add.s64 	%rd138, %rd3, %rd137;
	st.global.f32 	[%rd138], %f29;
$L__BB0_60:
	add.s64 	%rd195, %rd195, %rd10;
	setp.lt.s64 	%p15, %rd195, %rd6;
	@%p15 bra 	$L__BB0_48;
$L__BB0_61:
	ret;

}
	// .globl	_Z21expandInputRowsKernelIfEvPKT_PS0_PKfPfPKilllPKll
.visible .entry _Z21expandInputRowsKernelIfEvPKT_PS0_PKfPfPKilllPKll(
	.param .u64 .ptr .align 1 _Z21expandInputRowsKernelIfEvPKT_PS0_PKfPfPKilllPKll_param_0,
	.param .u64 .ptr .align 1 _Z21expandInputRowsKernelIfEvPKT_PS0_PKfPfPKilllPKll_param_1,
	.param .u64 .ptr .align 1 _Z21expandInputRowsKernelIfEvPKT_PS0_PKfPfPKilllPKll_param_2,
	.param .u64 .ptr .align 1 _Z21expandInputRowsKernelIfEvPKT_PS0_PKfPfPKilllPKll_param_3,
	.param .u64 .ptr .align 1 _Z21expandInputRowsKernelIfEvPKT_PS0_PKfPfPKilllPKll_param_4,
	.param .u64 _Z21expandInputRowsKernelIfEvPKT_PS0_PKfPfPKilllPKll_param_5,
	.param .u64 _Z21expandInputRowsKernelIfEvPKT_PS0_PKfPfPKilllPKll_param_6,
	.param .u64 _Z21expandInputRowsKernelIfEvPKT_PS0_PKfPfPKilllPKll_param_7,
	.param .u64 .ptr .align 1 _Z21expandInputRowsKernelIfEvPKT_PS0_PKfPfPKilllPKll_param_8,
	.param .u64 _Z21expandInputRowsKernelIfEvPKT_PS0_PKfPfPKilllPKll_param_9
)
{
	.reg .pred 	%p<44>;
	.reg .b32 	%r<22>;
	.reg .b32 	%f<115>;
	.reg .b64 	%rd<215>;

	ld.param.u64 	%rd102, [_Z21expandInputRowsKernelIfEvPKT_PS0_PKfPfPKilllPKll_param_0];
	ld.param.u64 	%rd103, [_Z21expandInputRowsKernelIfEvPKT_PS0_PKfPfPKilllPKll_param_1];
	ld.param.u64 	%rd97, [_Z21expandInputRowsKernelIfEvPKT_PS0_PKfPfPKilllPKll_param_2];
	ld.param.u64 	%rd98, [_Z21expandInputRowsKernelIfEvPKT_PS0_PKfPfPKilllPKll_param_3];
	ld.param.u64 	%rd104, [_Z21expandInputRowsKernelIfEvPKT_PS0_PKfPfPKilllPKll_param_4];
	ld.param.u64 	%rd99, [_Z21expandInputRowsKernelIfEvPKT_PS0_PKfPfPKilllPKll_param_5];
	ld.param.u64 	%rd100, [_Z21expandInputRowsKernelIfEvPKT_PS0_PKfPfPKilllPKll_param_6];
	ld.param.u64 	%rd101, [_Z21expandInputRowsKernelIfEvPKT_PS0_PKfPfPKilllPKll_param_7];
	ld.param.u64 	%rd105, [_Z21expandInputRowsKernelIfEvPKT_PS0_PKfPfPKilllPKll_param_8];
	ld.param.u64 	%rd106, [_Z21expandInputRowsKernelIfEvPKT_PS0_PKfPfPKilllPKll_param_9];
	cvta.to.global.u64 	%rd1, %rd103;
	cvta.to.global.u64 	%rd2, %rd102;
	cvta.to.global.u64 	%rd3, %rd98;
	cvta.to.global.u64 	%rd4, %rd97;
	cvta.to.global.u64 	%rd5, %rd104;
	cvta.to.global.u64 	%rd107, %rd105;
	shl.b64 	%rd108, %rd106, 3;
	add.s64 	%rd109, %rd107, %rd108;
	ld.global.u64 	%rd6, [%rd109];
	mov.u32 	%r1, %ctaid.x;
	cvt.u64.u32 	%rd195, %r1;
	setp.le.s64 	%p2, %rd6, %rd195;
	@%p2 bra 	$L__BB1_61;
	mov.u32 	%r2, %tid.x;
	cvt.u64.u32 	%rd8, %r2;
	shr.s64 	%rd110, %rd100, 63;
	shr.u64 	%rd111, %rd110, 62;
	add.s64 	%rd112, %rd100, %rd111;
	shr.s64 	%rd9, %rd112, 2;
	and.b64  	%rd113, %rd100, 3;
	setp.ne.s64 	%p3, %rd113, 0;
	setp.ne.s64 	%p4, %rd98, 0;
	setp.eq.s32 	%p5, %r2, 0;
	and.pred  	%p1, %p5, %p4;
	mov.u32 	%r3, %nctaid.x;
	cvt.u64.u32 	%rd10, %r3;
	@%p3 bra 	$L__BB1_32;
	setp.ne.s64 	%p25, %rd97, 0;
	@%p25 bra 	$L__BB1_18;
	not.b64 	%rd178, %rd8;
	add.s64 	%rd11, %rd9, %rd178;
	and.b64  	%rd12, %rd11, 768;
	add.s64 	%rd13, %rd8, 256;
	add.s64 	%rd14, %rd8, 512;
	add.s64 	%rd15, %rd8, 768;
	add.s64 	%rd16, %rd1, 8192;
	shl.b64 	%rd17, %rd100, 2;
	add.s64 	%rd18, %rd2, 8192;
	cvt.u32.u64 	%r18, %rd99;
	not.pred 	%p42, %p1;
$L__BB1_4:
	shl.b64 	%rd179, %rd195, 2;
	add.s64 	%rd180, %rd5, %rd179;
	ld.global.s32 	%rd20, [%rd180];
	or.b64  	%rd181, %rd20, %rd99;
	and.b64  	%rd182, %rd181, -4294967296;
	setp.ne.s64 	%p35, %rd182, 0;
	@%p35 bra 	$L__BB1_6;
	cvt.u32.u64 	%r19, %rd20;
	rem.u32 	%r20, %r19, %r18;
	cvt.u64.u32 	%rd196, %r20;
	bra.uni 	$L__BB1_7;
$L__BB1_6:
	rem.s64 	%rd196, %rd20, %rd99;
$L__BB1_7:
	setp.gt.s64 	%p36, %rd9, %rd8;
	@%p36 bra 	$L__BB1_8;
	bra.uni 	$L__BB1_15;
$L__BB1_8:
	setp.eq.s64 	%p37, %rd12, 768;
	mov.u64 	%rd200, %rd8;
	@%p37 bra 	$L__BB1_12;
	setp.eq.s64 	%p38, %rd12, 0;
	mul.lo.s64 	%rd183, %rd195, %rd100;
	shl.b64 	%rd184, %rd183, 2;
	add.s64 	%rd185, %rd1, %rd184;
	shl.b64 	%rd186, %rd8, 4;
	add.s64 	%rd31, %rd185, %rd186;
	mul.lo.s64 	%rd187, %rd196, %rd100;
	shl.b64 	%rd188, %rd187, 2;
	add.s64 	%rd189, %rd2, %rd188;
	add.s64 	%rd32, %rd189, %rd186;
	ld.global.v4.f32 	{%f87, %f88, %f89, %f90}, [%rd32];
	st.global.v4.f32 	[%rd31], {%f87, %f88, %f89, %f90};
	mov.u64 	%rd200, %rd13;
	@%p38 bra 	$L__BB1_12;
	setp.eq.s64 	%p39, %rd12, 256;
	ld.global.v4.f32 	{%f91, %f92, %f93, %f94}, [%rd32+4096];
	st.global.v4.f32 	[%rd31+4096], {%f91, %f92, %f93, %f94};
	mov.u64 	%rd200, %rd14;
	@%p39 bra 	$L__BB1_12;
	ld.global.v4.f32 	{%f95, %f96, %f97, %f98}, [%rd32+8192];
	st.global.v4.f32 	[%rd31+8192], {%f95, %f96, %f97, %f98};
	mov.u64 	%rd200, %rd15;
$L__BB1_12:
	setp.lt.u64 	%p40, %rd11, 768;
	@%p40 bra 	$L__BB1_15;
	shl.b64 	%rd190, %rd200, 4;
	mad.lo.s64 	%rd191, %rd17, %rd195, %rd190;
	add.s64 	%rd198, %rd16, %rd191;
	mad.lo.s64 	%rd192, %rd17, %rd196, %rd190;
	add.s64 	%rd197, %rd18, %rd192;
$L__BB1_14:
	ld.global.v4.f32 	{%f99, %f100, %f101, %f102}, [%rd197+-8192];
	st.global.v4.f32 	[%rd198+-8192], {%f99, %f100, %f101, %f102};
	ld.global.v4.f32 	{%f103, %f104, %f105, %f106}, [%rd197+-4096];
	st.global.v4.f32 	[%rd198+-4096], {%f103, %f104, %f105, %f106};
	ld.global.v4.f32 	{%f107, %f108, %f109, %f110}, [%rd197];
	st.global.v4.f32 	[%rd198], {%f107, %f108, %f109, %f110};
	ld.global.v4.f32 	{%f111, %f112, %f113, %f114}, [%rd197+4096];
	st.global.v4.f32 	[%rd198+4096], {%f111, %f112, %f113, %f114};
	add.s64 	%rd200, %rd200, 1024;
	add.s64 	%rd198, %rd198, 16384;
	add.s64 	%rd197, %rd197, 16384;
	setp.lt.s64 	%p41, %rd200, %rd9;
	@%p41 bra 	$L__BB1_14;
$L__BB1_15:
	@%p42 bra 	$L__BB1_17;
	shl.b64 	%rd193, %rd195, 2;
	add.s64 	%rd194, %rd3, %rd193;
	mov.b32 	%r21, 1065353216;
	st.global.u32 	[%rd194], %r21;
$L__BB1_17:
	add.s64 	%rd195, %rd195, %rd10;
	setp.lt.s64 	%p43, %rd195, %rd6;
	@%p43 bra 	$L__BB1_4;
	bra.uni 	$L__BB1_61;
$L__BB1_18:
	not.b64 	%rd159, %rd8;
	add.s64 	%rd36, %rd9, %rd159;
	and.b64  	%rd37, %rd36, 768;
	cvt.u32.u64 	%r13, %rd99;
	not.pred 	%p33, %p1;
$L__BB1_19:
	shl.b64 	%rd160, %rd195, 2;
	add.s64 	%rd161, %rd5, %rd160;
	ld.global.s32 	%rd39, [%rd161];
	or.b64  	%rd162, %rd39, %rd99;
	and.b64  	%rd163, %rd162, -4294967296;
	setp.ne.s64 	%p26, %rd163, 0;
	@%p26 bra 	$L__BB1_21;
	cvt.u32.u64 	%r14, %rd39;
	div.u32 	%r15, %r14, %r13;
	mul.lo.s32 	%r16, %r15, %r13;
	sub.s32 	%r17, %r14, %r16;
	cvt.u64.u32 	%rd202, %r15;
	cvt.u64.u32 	%rd203, %r17;
	bra.uni 	$L__BB1_22;
$L__BB1_21:
	div.s64 	%rd202, %rd39, %rd99;
	mul.lo.s64 	%rd164, %rd202, %rd99;
	sub.s64 	%rd203, %rd39, %rd164;
$L__BB1_22:
	setp.gt.s64 	%p27, %rd9, %rd8;
	@%p27 bra 	$L__BB1_23;
	bra.uni 	$L__BB1_29;
$L__BB1_23:
	mul.lo.s64 	%rd165, %rd203, %rd100;
	shl.b64 	%rd166, %rd165, 2;
	add.s64 	%rd49, %rd2, %rd166;
	mul.lo.s64 	%rd167, %rd195, %rd100;
	shl.b64 	%rd168, %rd167, 2;
	add.s64 	%rd50, %rd1, %rd168;
	setp.eq.s64 	%p28, %rd37, 768;
	mov.u64 	%rd205, %rd8;
	@%p28 bra 	$L__BB1_27;
	add.s64 	%rd205, %rd8, 256;
	setp.eq.s64 	%p29, %rd37, 0;
	shl.b64 	%rd169, %rd8, 4;
	add.s64 	%rd52, %rd50, %rd169;
	add.s64 	%rd53, %rd49, %rd169;
	ld.global.v4.f32 	{%f58, %f59, %f60, %f61}, [%rd53];
	st.global.v4.f32 	[%rd52], {%f58, %f59, %f60, %f61};
	@%p29 bra 	$L__BB1_27;
	add.s64 	%rd205, %rd8, 512;
	setp.eq.s64 	%p30, %rd37, 256;
	ld.global.v4.f32 	{%f62, %f63, %f64, %f65}, [%rd53+4096];
	st.global.v4.f32 	[%rd52+4096], {%f62, %f63, %f64, %f65};
	@%p30 bra 	$L__BB1_27;
	add.s64 	%rd205, %rd8, 768;
	ld.global.v4.f32 	{%f66, %f67, %f68, %f69}, [%rd53+8192];
	st.global.v4.f32 	[%rd52+8192], {%f66, %f67, %f68, %f69};
$L__BB1_27:
	setp.lt.u64 	%p31, %rd36, 768;
	@%p31 bra 	$L__BB1_29;
$L__BB1_28:
	shl.b64 	%rd170, %rd205, 4;
	add.s64 	%rd171, %rd50, %rd170;
	add.s64 	%rd172, %rd49, %rd170;
	ld.global.v4.f32 	{%f70, %f71, %f72, %f73}, [%rd172];
	st.global.v4.f32 	[%rd171], {%f70, %f71, %f72, %f73};
	ld.global.v4.f32 	{%f74, %f75, %f76, %f77}, [%rd172+4096];
	st.global.v4.f32 	[%rd171+4096], {%f74, %f75, %f76, %f77};
	ld.global.v4.f32 	{%f78, %f79, %f80, %f81}, [%rd172+8192];
	st.global.v4.f32 	[%rd171+8192], {%f78, %f79, %f80, %f81};
	ld.global.v4.f32 	{%f82, %f83, %f84, %f85}, [%rd172+12288];
	st.global.v4.f32 	[%rd171+12288], {%f82, %f83, %f84, %f85};
	add.s64 	%rd205, %rd205, 1024;
	setp.lt.s64 	%p32, %rd205, %rd9;
	@%p32 bra 	$L__BB1_28;
$L__BB1_29:
	@%p33 bra 	$L__BB1_31;
	mad.lo.s64 	%rd173, %rd203, %rd101, %rd202;
	shl.b64 	%rd174, %rd173, 2;
	add.s64 	%rd175, %rd4, %rd174;
	ld.global.f32 	%f86, [%rd175];
	shl.b64 	%rd176, %rd195, 2;
	add.s64 	%rd177, %rd3, %rd176;
	st.global.f32 	[%rd177], %f86;
$L__BB1_31:
	add.s64 	%rd195, %rd195, %rd10;
	setp.lt.s64 	%p34, %rd195, %rd6;
	@%p34 bra 	$L__BB1_19;
	bra.uni 	$L__BB1_61;
$L__BB1_32:
	setp.ne.s64 	%p6, %rd97, 0;
	@%p6 bra 	$L__BB1_47;
	not.b64 	%rd139, %rd8;
	add.s64 	%rd57, %rd9, %rd139;
	and.b64  	%rd58, %rd57, 768;
	add.s64 	%rd59, %rd8, 256;
	add.s64 	%rd60, %rd8, 512;
	add.s64 	%rd61, %rd8, 768;
	cvt.u32.u64 	%r9, %rd99;
	not.pred 	%p23, %p1;
$L__BB1_34:
	shl.b64 	%rd140, %rd195, 2;
	add.s64 	%rd141, %rd5, %rd140;
	ld.global.s32 	%rd63, [%rd141];
	or.b64  	%rd142, %rd63, %rd99;
	and.b64  	%rd143, %rd142, -4294967296;
	setp.ne.s64 	%p16, %rd143, 0;
	@%p16 bra 	$L__BB1_36;
	cvt.u32.u64 	%r10, %rd63;
	rem.u32 	%r11, %r10, %r9;
	cvt.u64.u32 	%rd207, %r11;
	bra.uni 	$L__BB1_37;
$L__BB1_36:
	rem.s64 	%rd207, %rd63, %rd99;
$L__BB1_37:
	setp.gt.s64 	%p17, %rd9, %rd8;
	mul.lo.s64 	%rd67, %rd207, %rd100;
	mov.u64 	%rd144, $str;
	cvta.global.u64 	%rd145, %rd144;
	mov.u64 	%rd146, $str$1;
	cvta.global.u64 	%rd147, %rd146;
	mov.u64 	%rd148, __unnamed_2;
	cvta.global.u64 	%rd149, %rd148;
	{ // callseq 3, 0
	.param .b64 param0;
	st.param.b64 	[param0], %rd145;
	.param .b64 param1;
	st.param.b64 	[param1], %rd147;
	.param .b32 param2;
	st.param.b32 	[param2], 106;
	.param .b64 param3;
	st.param.b64 	[param3], %rd149;
	.param .b64 param4;
	st.param.b64 	[param4], 1;
	call.uni 
	__assertfail, 
	(
	param0, 
	param1, 
	param2, 
	param3, 
	param4
	);
	} // callseq 3
	@%p17 bra 	$L__BB1_38;
	bra.uni 	$L__BB1_44;
$L__BB1_38:
	shl.b64 	%rd150, %rd67, 2;
	add.s64 	%rd71, %rd2, %rd150;
	mul.lo.s64 	%rd151, %rd195, %rd100;
	shl.b64 	%rd152, %rd151, 2;
	add.s64 	%rd72, %rd1, %rd152;
	setp.eq.s64 	%p18, %rd58, 768;
	mov.u64 	%rd209, %rd8;
	@%p18 bra 	$L__BB1_42;
	setp.eq.s64 	%p19, %rd58, 0;
	shl.b64 	%rd153, %rd8, 4;
	add.s64 	%rd73, %rd72, %rd153;
	add.s64 	%rd74, %rd71, %rd153;
	ld.global.v4.f32 	{%f30, %f31, %f32, %f33}, [%rd74];
	st.global.v4.f32 	[%rd73], {%f30, %f31, %f32, %f33};
	mov.u64 	%rd209, %rd59;
	@%p19 bra 	$L__BB1_42;
	setp.eq.s64 	%p20, %rd58, 256;
	ld.global.v4.f32 	{%f34, %f35, %f36, %f37}, [%rd74+4096];
	st.global.v4.f32 	[%rd73+4096], {%f34, %f35, %f36, %f37};
	mov.u64 	%rd209, %rd60;
	@%p20 bra 	$L__BB1_42;
	ld.global.v4.f32 	{%f38, %f39, %f40, %f41}, [%rd74+8192];
	st.global.v4.f32 	[%rd73+8192], {%f38, %f39, %f40, %f41};
	mov.u64 	%rd209, %rd61;
$L__BB1_42:
	setp.lt.u64 	%p21, %rd57, 768;
	@%p21 bra 	$L__BB1_44;
$L__BB1_43:
	shl.b64 	%rd154, %rd209, 4;
	add.s64 	%rd155, %rd72, %rd154;
	add.s64 	%rd156, %rd71, %rd154;
	ld.global.v4.f32 	{%f42, %f43, %f44, %f45}, [%rd156];
	st.global.v4.f32 	[%rd155], {%f42, %f43, %f44, %f45};
	ld.global.v4.f32 	{%f46, %f47, %f48, %f49}, [%rd156+4096];
	st.global.v4.f32 	[%rd155+4096], {%f46, %f47, %f48, %f49};
	ld.global.v4.f32 	{%f50, %f51, %f52, %f53}, [%rd156+8192];
	st.global.v4.f32 	[%rd155+8192], {%f50, %f51, %f52, %f53};
	ld.global.v4.f32 	{%f54, %f55, %f56, %f57}, [%rd156+12288];
	st.global.v4.f32 	[%rd155+12288], {%f54, %f55, %f56, %f57};
	add.s64 	%rd209, %rd209, 1024;
	setp.lt.s64 	%p22, %rd209, %rd9;
	@%p22 bra 	$L__BB1_43;
$L__BB1_44:
	@%p23 bra 	$L__BB1_46;
	shl.b64 	%rd157, %rd195, 2;
	add.s64 	%rd158, %rd3, %rd157;
	mov.b32 	%r12, 1065353216;
	st.global.u32 	[%rd158], %r12;
$L__BB1_46:
	add.s64 	%rd195, %rd195, %rd10;
	setp.lt.s64 	%p24, %rd195, %rd6;
	@%p24 bra 	$L__BB1_34;
	bra.uni 	$L__BB1_61;
$L__BB1_47:
	not.b64 	%rd114, %rd8;
	add.s64 	%rd76, %rd9, %rd114;
	and.b64  	%rd77, %rd76, 768;
	cvt.u32.u64 	%r4, %rd99;
	not.pred 	%p14, %p1;
$L__BB1_48:
	shl.b64 	%rd115, %rd195, 2;
	add.s64 	%rd116, %rd5, %rd115;
	ld.global.s32 	%rd79, [%rd116];
	or.b64  	%rd117, %rd79, %rd99;
	and.b64  	%rd118, %rd117, -4294967296;
	setp.ne.s64 	%p7, %rd118, 0;
	@%p7 bra 	$L__BB1_50;
	cvt.u32.u64 	%r5, %rd79;
	div.u32 	%r6, %r5, %r4;
	mul.lo.s32 	%r7, %r6, %r4;
	sub.s32 	%r8, %r5, %r7;
	cvt.u64.u32 	%rd211, %r6;
	cvt.u64.u32 	%rd212, %r8;
	bra.uni 	$L__BB1_51;
$L__BB1_50:
	div.s64 	%rd211, %rd79, %rd99;
	mul.lo.s64 	%rd119, %rd211, %rd99;
	sub.s64 	%rd212, %rd79, %rd119;
$L__BB1_51:
	setp.le.s64 	%p8, %rd9, %rd8;
	mov.u64 	%rd120, $str;
	cvta.global.u64 	%rd121, %rd120;
	mov.u64 	%rd122, $str$1;
	cvta.global.u64 	%rd123, %rd122;
	mov.u64 	%rd124, __unnamed_2;
	cvta.global.u64 	%rd125, %rd124;
	{ // callseq 2, 0
	.param .b64 param0;
	st.param.b64 	[param0], %rd121;
	.param .b64 param1;
	st.param.b64 	[param1], %rd123;
	.param .b32 param2;
	st.param.b32 	[param2], 106;
	.param .b64 param3;
	st.param.b64 	[param3], %rd125;
	.param .b64 param4;
	st.param.b64 	[param4], 1;
	call.uni 
	__assertfail, 
	(
	param0, 
	param1, 
	param2, 
	param3, 
	param4
	);
	} // callseq 2
	@%p8 bra 	$L__BB1_58;
	mul.lo.s64 	%rd126, %rd212, %rd100;
	shl.b64 	%rd127, %rd126, 2;
	add.s64 	%rd86, %rd2, %rd127;
	mul.lo.s64 	%rd128, %rd195, %rd100;
	shl.b64 	%rd129, %rd128, 2;
	add.s64 	%rd87, %rd1, %rd129;
	setp.eq.s64 	%p9, %rd77, 768;
	mov.u64 	%rd213, %rd8;
	@%p9 bra 	$L__BB1_56;
	add.s64 	%rd213, %rd8, 256;
	setp.eq.s64 	%p10, %rd77, 0;
	shl.b64 	%rd130, %rd8, 4;
	add.s64 	%rd89, %rd87, %rd130;
	add.s64 	%rd90, %rd86, %rd130;
	ld.global.v4.f32 	{%f1, %f2, %f3, %f4}, [%rd90];
	st.global.v4.f32 	[%rd89], {%f1, %f2, %f3, %f4};
	@%p10 bra 	$L__BB1_56;
	add.s64 	%rd213, %rd8, 512;
	setp.eq.s64 	%p11, %rd77, 256;
	ld.global.v4.f32 	{%f5, %f6, %f7, %f8}, [%rd90+4096];
	st.global.v4.f32 	[%rd89+4096], {%f5, %f6, %f7, %f8};
	@%p11 bra 	$L__BB1_56;
	add.s64 	%rd213, %rd8, 768;
	ld.global.v4.f32 	{%f9, %f10, %f11, %f12}, [%rd90+8192];
	st.global.v4.f32 	[%rd89+8192], {%f9, %f10, %f11, %f12};
$L__BB1_56:
	setp.lt.u64 	%p12, %rd76, 768;
	@%p12 bra 	$L__BB1_58;
$L__BB1_57:
	shl.b64 	%rd131, %rd213, 4;
	add.s64 	%rd132, %rd87, %rd131;
	add.s64 	%rd133, %rd86, %rd131;
	ld.global.v4.f32 	{%f13, %f14, %f15, %f16}, [%rd133];
	st.global.v4.f32 	[%rd132], {%f13, %f14, %f15, %f16};
	ld.global.v4.f32 	{%f17, %f18, %f19, %f20}, [%rd133+4096];
	st.global.v4.f32 	[%rd132+4096], {%f17, %f18, %f19, %f20};
	ld.global.v4.f32 	{%f21, %f22, %f23, %f24}, [%rd133+8192];
	st.global.v4.f32 	[%rd132+8192], {%f21, %f22, %f23, %f24};
	ld.global.v4.f32 	{%f25, %f26, %f27, %f28}, [%rd133+12288];
	st.global.v4.f32 	[%rd132+12288], {%f25, %f26, %f27, %f28};
	add.s64 	%rd213, %rd213, 1024;
	setp.lt.s64 	%p13, %rd213, %rd9;
	@%p13 bra 	$L__BB1_57;
$L__BB1_58:
	@%p14 bra 	$L__BB1_60;
	mad.lo.s64 	%rd134, %rd212, %rd101, %rd211;
	shl.b64 	%rd135, %rd134, 2;
	add.s64 	%rd136, %rd4, %rd135;
	ld.global.f32 	%f29, [%rd136];
	shl.b64 	%rd137, %rd195, 2;
	add.s64 	%rd138, %rd3, %rd137;
	st.global.f32 	[%rd138], %f29;
$L__BB1_60:
	add.s64 	%rd195, %rd195, %rd10;
	setp.lt.s64 	%p15, %rd195, %rd6;
	@%p15 bra 	$L__BB1_48;
$L__BB1_61:
	ret;

}


// ===== COMPILED SASS (sm_100) =====

	.target	sm_100

	.elftype	@"ET_EXEC"


//--------------------- .note.nv.tkinfo           --------------------------
	.section	.note.nv.tkinfo,"",@"SHT_NOTE"
	.sectionflags	@"SHF_NOTE_NV_TKINFO"
	.tkinfo
        /*0018*/ 	.word	0x00000002
        /*0030*/ 	.string	""
        /*0030*/ 	.string	"ptxas"
        /*0030*/ 	.string	"Cuda compilation tools, release 13.0, V13.0.88"
        /*0030*/ 	.string	"Build cuda_13.0.r13.0/compiler.36424714_0"
        /*0030*/ 	.string	"-arch sm_100 -m 64 "



//--------------------- .note.nv.cuinfo           --------------------------
	.section	.note.nv.cuinfo,"",@"SHT_NOTE"
	.sectionflags	@"SHF_NOTE_NV_CUINFO"
        /*0018*/ 	.short	0x0002
        /*001a*/ 	.short	0x0064
        /*001c*/ 	.short	0x0082
	.zero		2


//--------------------- .nv.info                  --------------------------
	.section	.nv.info,"",@"SHT_CUDA_INFO"
	.align	4


	//----- nvinfo : EIATTR_REGCOUNT
	.align		4
        /*0000*/ 	.byte	0x04, 0x2f
        /*0002*/ 	.short	(.L_5 - .L_4)
	.align		4
.L_4:
        /*0004*/ 	.word	index@(_Z21expandInputRowsKernelI6__halfEvPKT_PS1_PKfPfPKilllPKll)
        /*0008*/ 	.word	0x00000036


	//----- nvinfo : EIATTR_FRAME_SIZE
	.align		4
.L_5:
        /*000c*/ 	.byte	0x04, 0x11
        /*000e*/ 	.short	(.L_7 - .L_6)
	.align		4
.L_6:
        /*0010*/ 	.word	index@($__internal_3_$__cuda_sm20_rem_s64)
        /*0014*/ 	.word	0x00000000


	//----- nvinfo : EIATTR_FRAME_SIZE
	.align		4
.L_7:
        /*0018*/ 	.byte	0x04, 0x11
        /*001a*/ 	.short	(.L_9 - .L_8)
	.align		4
.L_8:
        /*001c*/ 	.word	index@($__internal_2_$__cuda_sm20_div_s64)
        /*0020*/ 	.word	0x00000000


	//----- nvinfo : EIATTR_FRAME_SIZE
	.align		4
.L_9:
        /*0024*/ 	.byte	0x04, 0x11
        /*0026*/ 	.short	(.L_11 - .L_10)
	.align		4
.L_10:
        /*0028*/ 	.word	index@(_Z21expandInputRowsKernelI6__halfEvPKT_PS1_PKfPfPKilllPKll)
        /*002c*/ 	.word	0x00000000


	//----- nvinfo : EIATTR_REGCOUNT
	.align		4
.L_11:
        /*0030*/ 	.byte	0x04, 0x2f
        /*0032*/ 	.short	(.L_13 - .L_12)
	.align		4
.L_12:
        /*0034*/ 	.word	index@(_Z21expandInputRowsKernelIfEvPKT_PS0_PKfPfPKilllPKll)
        /*0038*/ 	.word	0x00000036


	//----- nvinfo : EIATTR_FRAME_SIZE
	.align		4
.L_13:
        /*003c*/ 	.byte	0x04, 0x11
        /*003e*/ 	.short	(.L_15 - .L_14)
	.align		4
.L_14:
        /*0040*/ 	.word	index@($__internal_1_$__cuda_sm20_rem_s64)
        /*0044*/ 	.word	0x00000000


	//----- nvinfo : EIATTR_FRAME_SIZE
	.align		4
.L_15:
        /*0048*/ 	.byte	0x04, 0x11
        /*004a*/ 	.short	(.L_17 - .L_16)
	.align		4
.L_16:
        /*004c*/ 	.word	index@($__internal_0_$__cuda_sm20_div_s64)
        /*0050*/ 	.word	0x00000000


	//----- nvinfo : EIATTR_FRAME_SIZE
	.align		4
.L_17:
        /*0054*/ 	.byte	0x04, 0x11
        /*0056*/ 	.short	(.L_19 - .L_18)
	.align		4
.L_18:
        /*0058*/ 	.word	index@(_Z21expandInputRowsKernelIfEvPKT_PS0_PKfPfPKilllPKll)
        /*005c*/ 	.word	0x00000000


	//----- nvinfo : EIATTR_MIN_STACK_SIZE
	.align		4
.L_19:
        /*0060*/ 	.byte	0x04, 0x12
        /*0062*/ 	.short	(.L_21 - .L_20)
	.align		4
.L_20:
        /*0064*/ 	.word	index@(_Z21expandInputRowsKernelIfEvPKT_PS0_PKfPfPKilllPKll)
        /*0068*/ 	.word	0x00000000


	//----- nvinfo : EIATTR_MIN_STACK_SIZE
	.align		4
.L_21:
        /*006c*/ 	.byte	0x04, 0x12
        /*006e*/ 	.short	(.L_23 - .L_22)
	.align		4
.L_22:
        /*0070*/ 	.word	index@(_Z21expandInputRowsKernelI6__halfEvPKT_PS1_PKfPfPKilllPKll)
        /*0074*/ 	.word	0x00000000
.L_23:


//--------------------- .nv.compat                --------------------------
	.section	.nv.compat,"",@"SHT_CUDA_COMPAT_INFO"
	.align	4
        /*0000*/ 	.byte	0x02, 0x09, 0x00, 0x00, 0x02, 0x02, 0x01, 0x00, 0x02, 0x05, 0x05, 0x00, 0x03, 0x07, 0x01, 0x01
        /*0010*/ 	.byte	0x02, 0x03, 0x00, 0x00, 0x02, 0x06, 0x01, 0x00, 0x04, 0x0b, 0x08, 0x00, 0x09, 0x00, 0x00, 0x00
        /*0020*/ 	.byte	0x00, 0x00, 0x00, 0x00


//--------------------- .nv.info._Z21expandInputRowsKernelIfEvPKT_PS0_PKfPfPKilllPKll --------------------------
	.section	.nv.info._Z21expandInputRowsKernelIfEvPKT_PS0_PKfPfPKilllPKll,"",@"SHT_CUDA_INFO"
	.sectionflags	@""
	.align	4


	//----- nvinfo : EIATTR_CUDA_API_VERSION
	.align		4
        /*0000*/ 	.byte	0x04, 0x37
        /*0002*/ 	.short	(.L_25 - .L_24)
.L_24:
        /*0004*/ 	.word	0x00000082


	//----- nvinfo : EIATTR_KPARAM_INFO
	.align		4
.L_25:
        /*0008*/ 	.byte	0x04, 0x17
        /*000a*/ 	.short	(.L_27 - .L_26)
.L_26:
        /*000c*/ 	.word	0x00000000
        /*0010*/ 	.short	0x0009
        /*0012*/ 	.short	0x0048
        /*0014*/ 	.byte	0x00, 0xf0, 0x21, 0x00


	//----- nvinfo : EIATTR_KPARAM_INFO
	.align		4
.L_27:
        /*0018*/ 	.byte	0x04, 0x17
        /*001a*/ 	.short	(.L_29 - .L_28)
.L_28:
        /*001c*/ 	.word	0x00000000
        /*0020*/ 	.short	0x0008
        /*0022*/ 	.short	0x0040
        /*0024*/ 	.byte	0x00, 0xf5, 0x21, 0x00


	//----- nvinfo : EIATTR_KPARAM_INFO
	.align		4
.L_29:
        /*0028*/ 	.byte	0x04, 0x17
        /*002a*/ 	.short	(.L_31 - .L_30)
.L_30:
        /*002c*/ 	.word	0x00000000
        /*0030*/ 	.short	0x0007
        /*0032*/ 	.short	0x0038
        /*0034*/ 	.byte	0x00, 0xf0, 0x21, 0x00


	//----- nvinfo : EIATTR_KPARAM_INFO
	.align		4
.L_31:
        /*0038*/ 	.byte	0x04, 0x17
        /*003a*/ 	.short	(.L_33 - .L_32)
.L_32:
        /*003c*/ 	.word	0x00000000
        /*0040*/ 	.short	0x0006
        /*0042*/ 	.short	0x0030
        /*0044*/ 	.byte	0x00, 0xf0, 0x21, 0x00


	//----- nvinfo : EIATTR_KPARAM_INFO
	.align		4
.L_33:
        /*0048*/ 	.byte	0x04, 0x17
        /*004a*/ 	.short	(.L_35 - .L_34)
.L_34:
        /*004c*/ 	.word	0x00000000
        /*0050*/ 	.short	0x0005
        /*0052*/ 	.short	0x0028
        /*0054*/ 	.byte	0x00, 0xf0, 0x21, 0x00


	//----- nvinfo : EIATTR_KPARAM_INFO
	.align		4
.L_35:
        /*0058*/ 	.byte	0x04, 0x17
        /*005a*/ 	.short	(.L_37 - .L_36)
.L_36:
        /*005c*/ 	.word	0x00000000
        /*0060*/ 	.short	0x0004
        /*0062*/ 	.short	0x0020
        /*0064*/ 	.byte	0x00, 0xf5, 0x21, 0x00


	//----- nvinfo : EIATTR_KPARAM_INFO
	.align		4
.L_37:
        /*0068*/ 	.byte	0x04, 0x17
        /*006a*/ 	.short	(.L_39 - .L_38)
.L_38:
        /*006c*/ 	.word	0x00000000
        /*0070*/ 	.short	0x0003
        /*0072*/ 	.short	0x0018
        /*0074*/ 	.byte	0x00, 0xf5, 0x21, 0x00


	//----- nvinfo : EIATTR_KPARAM_INFO
	.align		4
.L_39:
        /*0078*/ 	.byte	0x04, 0x17
        /*007a*/ 	.short	(.L_41 - .L_40)
.L_40:
        /*007c*/ 	.word	0x00000000
        /*0080*/ 	.short	0x0002
        /*0082*/ 	.short	0x0010
        /*0084*/ 	.byte	0x00, 0xf5, 0x21, 0x00


	//----- nvinfo : EIATTR_KPARAM_INFO
	.align		4
.L_41:
        /*0088*/ 	.byte	0x04, 0x17
        /*008a*/ 	.short	(.L_43 - .L_42)
.L_42:
        /*008c*/ 	.word	0x00000000
        /*0090*/ 	.short	0x0001
        /*0092*/ 	.short	0x0008
        /*0094*/ 	.byte	0x00, 0xf5, 0x21, 0x00


	//----- nvinfo : EIATTR_KPARAM_INFO
	.align		4
.L_43:
        /*0098*/ 	.byte	0x04, 0x17
        /*009a*/ 	.short	(.L_45 - .L_44)
.L_44:
        /*009c*/ 	.word	0x00000000
        /*00a0*/ 	.short	0x0000
        /*00a2*/ 	.short	0x0000
        /*00a4*/ 	.byte	0x00, 0xf5, 0x21, 0x00


	//----- nvinfo : EIATTR_SPARSE_MMA_MASK
	.align		4
.L_45:
        /*00a8*/ 	.byte	0x03, 0x50
        /*00aa*/ 	.short	0x0000


	//----- nvinfo : EIATTR_MAXREG_COUNT
	.align		4
        /*00ac*/ 	.byte	0x03, 0x1b
        /*00ae*/ 	.short	0x00ff


	//----- nvinfo : EIATTR_EXTERNS
	.align		4
        /*00b0*/ 	.byte	0x04, 0x0f
        /*00b2*/ 	.short	(.L_47 - .L_46)


	//   ....[0]....
	.align		4
.L_46:
        /*00b4*/ 	.word	index@(__assertfail)


	//----- nvinfo : EIATTR_MERCURY_ISA_VERSION
	.align		4
.L_47:
        /*00b8*/ 	.byte	0x03, 0x5f
        /*00ba*/ 	.short	0x0101


	//----- nvinfo : EIATTR_VRC_CTA_INIT_COUNT
	.align		4
        /*00bc*/ 	.byte	0x02, 0x4a
	.zero		1
	.zero		1


	//----- nvinfo : EIATTR_SYSCALL_OFFSETS
	.align		4
        /*00c0*/ 	.byte	0x04, 0x46
        /*00c2*/ 	.short	(.L_49 - .L_48)


	//   ....[0]....
.L_48:
        /*00c4*/ 	.word	0x00001d50


	//   ....[1]....
        /*00c8*/ 	.word	0x00002690


	//----- nvinfo : EIATTR_EXIT_INSTR_OFFSETS
	.align		4
.L_49:
        /*00cc*/ 	.byte	0x04, 0x1c
        /*00ce*/ 	.short	(.L_51 - .L_50)


	//   ....[0]....
.L_50:
        /*00d0*/ 	.word	0x000000b0


	//   ....[1]....
        /*00d4*/ 	.word	0x00001030


	//   ....[2]....
        /*00d8*/ 	.word	0x00001930


	//   ....[3]....
        /*00dc*/ 	.word	0x00002270


	//   ....[4]....
        /*00e0*/ 	.word	0x00002cb0


	//----- nvinfo : EIATTR_CRS_STACK_SIZE
	.align		4
.L_51:
        /*00e4*/ 	.byte	0x04, 0x1e
        /*00e6*/ 	.short	(.L_53 - .L_52)
.L_52:
        /*00e8*/ 	.word	0x00000000


	//----- nvinfo : EIATTR_CBANK_PARAM_SIZE
	.align		4
.L_53:
        /*00ec*/ 	.byte	0x03, 0x19
        /*00ee*/ 	.short	0x0050


	//----- nvinfo : EIATTR_PARAM_CBANK
	.align		4
        /*00f0*/ 	.byte	0x04, 0x0a
        /*00f2*/ 	.short	(.L_55 - .L_54)
	.align		4
.L_54:
        /*00f4*/ 	.word	index@(.nv.constant0._Z21expandInputRowsKernelIfEvPKT_PS0_PKfPfPKilllPKll)
        /*00f8*/ 	.short	0x0380
        /*00fa*/ 	.short	0x0050


	//----- nvinfo : EIATTR_SW_WAR
	.align		4
.L_55:
        /*00fc*/ 	.byte	0x04, 0x36
        /*00fe*/ 	.short	(.L_57 - .L_56)
.L_56:
        /*0100*/ 	.word	0x00000008
.L_57:


//--------------------- .nv.info._Z21expandInputRowsKernelI6__halfEvPKT_PS1_PKfPfPKilllPKll --------------------------
	.section	.nv.info._Z21expandInputRowsKernelI6__halfEvPKT_PS1_PKfPfPKilllPKll,"",@"SHT_CUDA_INFO"
	.sectionflags	@""
	.align	4


	//----- nvinfo : EIATTR_CUDA_API_VERSION
	.align		4
        /*0000*/ 	.byte	0x04, 0x37
        /*0002*/ 	.short	(.L_59 - .L_58)
.L_58:
        /*0004*/ 	.word	0x00000082


	//----- nvinfo : EIATTR_KPARAM_INFO
	.align		4
.L_59:
        /*0008*/ 	.byte	0x04, 0x17
        /*000a*/ 	.short	(.L_61 - .L_60)
.L_60:
        /*000c*/ 	.word	0x00000000
        /*0010*/ 	.short	0x0009
        /*0012*/ 	.short	0x0048
        /*0014*/ 	.byte	0x00, 0xf0, 0x21, 0x00


	//----- nvinfo : EIATTR_KPARAM_INFO
	.align		4
.L_61:
        /*0018*/ 	.byte	0x04, 0x17
        /*001a*/ 	.short	(.L_63 - .L_62)
.L_62:
        /*001c*/ 	.word	0x00000000
        /*0020*/ 	.short	0x0008
        /*0022*/ 	.short	0x0040
        /*0024*/ 	.byte	0x00, 0xf5, 0x21, 0x00


	//----- nvinfo : EIATTR_KPARAM_INFO
	.align		4
.L_63:
        /*0028*/ 	.byte	0x04, 0x17
        /*002a*/ 	.short	(.L_65 - .L_64)
.L_64:
        /*002c*/ 	.word	0x00000000
        /*0030*/ 	.short	0x0007
        /*0032*/ 	.short	0x0038
        /*0034*/ 	.byte	0x00, 0xf0, 0x21, 0x00


	//----- nvinfo : EIATTR_KPARAM_INFO
	.align		4
.L_65:
        /*0038*/ 	.byte	0x04, 0x17
        /*003a*/ 	.short	(.L_67 - .L_66)
.L_66:
        /*003c*/ 	.word	0x00000000
        /*0040*/ 	.short	0x0006
        /*0042*/ 	.short	0x0030
        /*0044*/ 	.byte	0x00, 0xf0, 0x21, 0x00


	//----- nvinfo : EIATTR_KPARAM_INFO
	.align		4
.L_67:
        /*0048*/ 	.byte	0x04, 0x17
        /*004a*/ 	.short	(.L_69 - .L_68)
.L_68:
        /*004c*/ 	.word	0x00000000
        /*0050*/ 	.short	0x0005
        /*0052*/ 	.short	0x0028
        /*0054*/ 	.byte	0x00, 0xf0, 0x21, 0x00


	//----- nvinfo : EIATTR_KPARAM_INFO
	.align		4
.L_69:
        /*0058*/ 	.byte	0x04, 0x17
        /*005a*/ 	.short	(.L_71 - .L_70)
.L_70:
        /*005c*/ 	.word	0x00000000
        /*0060*/ 	.short	0x0004
        /*0062*/ 	.short	0x0020
        /*0064*/ 	.byte	0x00, 0xf5, 0x21, 0x00


	//----- nvinfo : EIATTR_KPARAM_INFO
	.align		4
.L_71:
        /*0068*/ 	.byte	0x04, 0x17
        /*006a*/ 	.short	(.L_73 - .L_72)
.L_72:
        /*006c*/ 	.word	0x00000000
        /*0070*/ 	.short	0x0003
        /*0072*/ 	.short	0x0018
        /*0074*/ 	.byte	0x00, 0xf5, 0x21, 0x00


	//----- nvinfo : EIATTR_KPARAM_INFO
	.align		4
.L_73:
        /*0078*/ 	.byte	0x04, 0x17
        /*007a*/ 	.short	(.L_75 - .L_74)
.L_74:
        /*007c*/ 	.word	0x00000000
        /*0080*/ 	.short	0x0002
        /*0082*/ 	.short	0x0010
        /*0084*/ 	.byte	0x00, 0xf5, 0x21, 0x00


	//----- nvinfo : EIATTR_KPARAM_INFO
	.align		4
.L_75:
        /*0088*/ 	.byte	0x04, 0x17
        /*008a*/ 	.short	(.L_77 - .L_76)
.L_76:
        /*008c*/ 	.word	0x00000000
        /*0090*/ 	.short	0x0001
        /*0092*/ 	.short	0x0008
        /*0094*/ 	.byte	0x00, 0xf5, 0x21, 0x00


	//----- nvinfo : EIATTR_KPARAM_INFO
	.align		4
.L_77:
        /*0098*/ 	.byte	0x04, 0x17
        /*009a*/ 	.short	(.L_79 - .L_78)
.L_78:
        /*009c*/ 	.word	0x00000000
        /*00a0*/ 	.short	0x0000
        /*00a2*/ 	.short	0x0000
        /*00a4*/ 	.byte	0x00, 0xf5, 0x21, 0x00


	//----- nvinfo : EIATTR_SPARSE_MMA_MASK
	.align		4
.L_79:
        /*00a8*/ 	.byte	0x03, 0x50
        /*00aa*/ 	.short	0x0000


	//----- nvinfo : EIATTR_MAXREG_COUNT
	.align		4
        /*00ac*/ 	.byte	0x03, 0x1b
        /*00ae*/ 	.short	0x00ff


	//----- nvinfo : EIATTR_EXTERNS
	.align		4
        /*00b0*/ 	.byte	0x04, 0x0f
        /*00b2*/ 	.short	(.L_81 - .L_80)


	//   ....[0]....
	.align		4
.L_80:
        /*00b4*/ 	.word	index@(__assertfail)


	//----- nvinfo : EIATTR_MERCURY_ISA_VERSION
	.align		4
.L_81:
        /*00b8*/ 	.byte	0x03, 0x5f
        /*00ba*/ 	.short	0x0101


	//----- nvinfo : EIATTR_VRC_CTA_INIT_COUNT
	.align		4
        /*00bc*/ 	.byte	0x02, 0x4a
	.zero		1
	.zero		1


	//----- nvinfo : EIATTR_SYSCALL_OFFSETS
	.align		4
        /*00c0*/ 	.byte	0x04, 0x46
        /*00c2*/ 	.short	(.L_83 - .L_82)


	//   ....[0]....
.L_82:
        /*00c4*/ 	.word	0x00001d50


	//   ....[1]....
        /*00c8*/ 	.word	0x00002690


	//----- nvinfo : EIATTR_EXIT_INSTR_OFFSETS
	.align		4
.L_83:
        /*00cc*/ 	.byte	0x04, 0x1c
        /*00ce*/ 	.short	(.L_85 - .L_84)


	//   ....[0]....
.L_84:
        /*00d0*/ 	.word	0x000000b0


	//   ....[1]....
        /*00d4*/ 	.word	0x00001030


	//   ....[2]....
        /*00d8*/ 	.word	0x00001930


	//   ....[3]....
        /*00dc*/ 	.word	0x00002270


	//   ....[4]....
        /*00e0*/ 	.word	0x00002cb0


	//----- nvinfo : EIATTR_CRS_STACK_SIZE
	.align		4
.L_85:
        /*00e4*/ 	.byte	0x04, 0x1e
        /*00e6*/ 	.short	(.L_87 - .L_86)
.L_86:
        /*00e8*/ 	.word	0x00000000


	//----- nvinfo : EIATTR_CBANK_PARAM_SIZE
	.align		4
.L_87:
        /*00ec*/ 	.byte	0x03, 0x19
        /*00ee*/ 	.short	0x0050


	//----- nvinfo : EIATTR_PARAM_CBANK
	.align		4
        /*00f0*/ 	.byte	0x04, 0x0a
        /*00f2*/ 	.short	(.L_89 - .L_88)
	.align		4
.L_88:
        /*00f4*/ 	.word	index@(.nv.constant0._Z21expandInputRowsKernelI6__halfEvPKT_PS1_PKfPfPKilllPKll)
        /*00f8*/ 	.short	0x0380
        /*00fa*/ 	.short	0x0050


	//----- nvinfo : EIATTR_SW_WAR
	.align		4
.L_89:
        /*00fc*/ 	.byte	0x04, 0x36
        /*00fe*/ 	.short	(.L_91 - .L_90)
.L_90:
        /*0100*/ 	.word	0x00000008
.L_91:


//--------------------- .nv.callgraph             --------------------------
	.section	.nv.callgraph,"",@"SHT_CUDA_CALLGRAPH"
	.align	4
	.sectionentsize	8
	.align		4
        /*0000*/ 	.word	0x00000000
	.align		4
        /*0004*/ 	.word	0xffffffff
	.align		4
        /*0008*/ 	.word	index@(_Z21expandInputRowsKernelIfEvPKT_PS0_PKfPfPKilllPKll)
	.align		4
        /*000c*/ 	.word	index@(__assertfail)
	.align		4
        /*0010*/ 	.word	index@(_Z21expandInputRowsKernelI6__halfEvPKT_PS1_PKfPfPKilllPKll)
	.align		4
        /*0014*/ 	.word	index@(__assertfail)
	.align		4
        /*0018*/ 	.word	0x00000000
	.align		4
        /*001c*/ 	.word	0xfffffffe
	.align		4
        /*0020*/ 	.word	0x00000000
	.align		4
        /*0024*/ 	.word	0xfffffffd
	.align		4
        /*0028*/ 	.word	0x00000000
	.align		4
        /*002c*/ 	.word	0xfffffffc


//--------------------- .nv.constant4             --------------------------
	.section	.nv.constant4,"a",@progbits
	.align	8
	.align		8
.nv.constant4:
        /*0000*/ 	.dword	__assertfail
	.align		8
        /*0008*/ 	.dword	__unnamed_1
	.align		8
        /*0010*/ 	.dword	__unnamed_2
	.align		8
        /*0018*/ 	.dword	$str
	.align		8
        /*0020*/ 	.dword	$str$1


//--------------------- .text._Z21expandInputRowsKernelIfEvPKT_PS0_PKfPfPKilllPKll --------------------------
	.section	.text._Z21expandInputRowsKernelIfEvPKT_PS0_PKfPfPKilllPKll,"ax",@progbits
	.align	128
        .global         _Z21expandInputRowsKernelIfEvPKT_PS0_PKfPfPKilllPKll
        .type           _Z21expandInputRowsKernelIfEvPKT_PS0_PKfPfPKilllPKll,@function
        .size           _Z21expandInputRowsKernelIfEvPKT_PS0_PKfPfPKilllPKll,(.L_x_87 - _Z21expandInputRowsKernelIfEvPKT_PS0_PKfPfPKilllPKll)
        .other          _Z21expandInputRowsKernelIfEvPKT_PS0_PKfPfPKilllPKll,@"STO_CUDA_ENTRY STV_DEFAULT"
_Z21expandInputRowsKernelIfEvPKT_PS0_PKfPfPKilllPKll:
.text._Z21expandInputRowsKernelIfEvPKT_PS0_PKfPfPKilllPKll:
[----:B------:R-:W0:Y:S01]  /*0000*/  LDC R1, c[0x0][0x37c] ;  /* 0x0000df00ff017b82 */ /* 0x000e220000000800 */
[----:B------:R-:W1:Y:S01]  /*0010*/  LDCU.128 UR4, c[0x0][0x3c0] ;  /* 0x00007800ff0477ac */ /* 0x000e620008000c00 */
[----:B------:R-:W2:Y:S01]  /*0020*/  LDCU.64 UR36, c[0x0][0x358] ;  /* 0x00006b00ff2477ac */ /* 0x000ea20008000a00 */
[----:B-1----:R-:W-:-:S04]  /*0030*/  ULEA UR4, UP0, UR6, UR4, 0x3 ;  /* 0x0000000406047291 */ /* 0x002fc8000f8018ff */
[----:B------:R-:W-:Y:S02]  /*0040*/  ULEA.HI.X UR5, UR6, UR5, UR7, 0x3, UP0 ;  /* 0x0000000506057291 */ /* 0x000fe400080f1c07 */
[----:B------:R-:W-:-:S04]  /*0050*/  IMAD.U32 R44, RZ, RZ, UR4 ;  /* 0x00000004ff2c7e24 */ /* 0x000fc8000f8e00ff */
[----:B------:R-:W-:-:S06]  /*0060*/  IMAD.U32 R45, RZ, RZ, UR5 ;  /* 0x00000005ff2d7e24 */ /* 0x000fcc000f8e00ff */
[----:B--2---:R-:W2:Y:S01]  /*0070*/  LDG.E.64 R44, desc[UR36][R44.64] ;  /* 0x000000242c2c7981 */ /* 0x004ea2000c1e1b00 */
[----:B------:R-:W2:Y:S02]  /*0080*/  S2UR UR4, SR_CTAID.X ;  /* 0x00000000000479c3 */ /* 0x000ea40000002500 */
[----:B--2---:R-:W-:-:S04]  /*0090*/  ISETP.GT.U32.AND P0, PT, R44, UR4, PT ;  /* 0x000000042c007c0c */ /* 0x004fc8000bf04070 */
[----:B------:R-:W-:-:S13]  /*00a0*/  ISETP.GT.AND.EX P0, PT, R45, RZ, PT, P0 ;  /* 0x000000ff2d00720c */ /* 0x000fda0003f04300 */
[----:B0-----:R-:W-:Y:S05]  /*00b0*/  @!P0 EXIT ;  /* 0x000000000000894d */ /* 0x001fea0003800000 */
[----:B------:R-:W0:Y:S01]  /*00c0*/  LDC.64 R40, c[0x0][0x3b0] ;  /* 0x0000ec00ff287b82 */ /* 0x000e220000000a00 */
[----:B------:R-:W1:Y:S01]  /*00d0*/  S2R R2, SR_TID.X ;  /* 0x0000000000027919 */ /* 0x000e620000002100 */
[----:B------:R-:W2:Y:S01]  /*00e0*/  LDCU.64 UR6, c[0x0][0x398] ;  /* 0x00007300ff0677ac */ /* 0x000ea20008000a00 */
[----:B------:R-:W-:Y:S02]  /*00f0*/  IMAD.U32 R16, RZ, RZ, UR4 ;  /* 0x00000004ff107e24 */ /* 0x000fe4000f8e00ff */
[----:B------:R-:W-:Y:S01]  /*0100*/  IMAD.MOV.U32 R17, RZ, RZ, RZ ;  /* 0x000000ffff117224 */ /* 0x000fe200078e00ff */
[----:B------:R-:W3:Y:S01]  /*0110*/  LDCU UR40, c[0x0][0x370] ;  /* 0x00006e00ff2877ac */ /* 0x000ee20008000800 */
[----:B------:R-:W4:Y:S01]  /*0120*/  LDCU.64 UR38, c[0x0][0x3a8] ;  /* 0x00007500ff2677ac */ /* 0x000f220008000a00 */
[----:B--2---:R-:W-:Y:S02]  /*0130*/  ISETP.NE.U32.AND P0, PT, RZ, UR6, PT ;  /* 0x00000006ff007c0c */ /* 0x004fe4000bf05070 */
[----:B0-----:R-:W-:-:S02]  /*0140*/  SHF.R.S32.HI R19, RZ, 0x1f, R41 ;  /* 0x0000001fff137819 */ /* 0x001fc40000011429 */
[----:B------:R-:W-:Y:S02]  /*0150*/  LOP3.LUT P1, RZ, R40, 0x3, RZ, 0xc0, !PT ;  /* 0x0000000328ff7812 */ /* 0x000fe4000782c0ff */
[----:B------:R-:W-:Y:S02]  /*0160*/  LEA.HI R19, P2, R19, R40, RZ, 0x2 ;  /* 0x0000002813137211 */ /* 0x000fe400078510ff */
[----:B------:R-:W-:-:S03]  /*0170*/  ISETP.NE.AND.EX P0, PT, RZ, UR7, PT, P0 ;  /* 0x00000007ff007c0c */ /* 0x000fc6000bf05300 */
[----:B------:R-:W-:Y:S01]  /*0180*/  IMAD.X R18, RZ, RZ, R41, P2 ;  /* 0x000000ffff127224 */ /* 0x000fe200010e0629 */
[----:B-1----:R-:W-:-:S04]  /*0190*/  ISETP.EQ.AND P0, PT, R2, RZ, P0 ;  /* 0x000000ff0200720c */ /* 0x002fc80000702270 */
[--C-:B------:R-:W-:Y:S02]  /*01a0*/  SHF.R.S64 R19, R19, 0x2, R18.reuse ;  /* 0x0000000213137819 */ /* 0x100fe40000001012 */
[----:B------:R-:W-:Y:S02]  /*01b0*/  P2R R22, PR, RZ, 0x1 ;  /* 0x00000001ff167803 */ /* 0x000fe40000000000 */
[----:B------:R-:W-:Y:S01]  /*01c0*/  SHF.R.S32.HI R18, RZ, 0x2, R18 ;  /* 0x00000002ff127819 */ /* 0x000fe20000011412 */
[----:B---34-:R-:W-:Y:S06]  /*01d0*/  @P1 BRA `(.L_x_0) ;  /* 0x0000001400d81947 */ /* 0x018fec0003800000 */
[----:B------:R-:W0:Y:S02]  /*01e0*/  LDCU.64 UR4, c[0x0][0x390] ;  /* 0x00007200ff0477ac */ /* 0x000e240008000a00 */
[----:B0-----:R-:W-:-:S04]  /*01f0*/  UISETP.NE.U32.AND UP0, UPT, UR4, URZ, UPT ;  /* 0x000000ff0400728c */ /* 0x001fc8000bf05070 */
[----:B------:R-:W-:-:S09]  /*0200*/  UISETP.NE.AND.EX UP0, UPT, UR5, URZ, UPT, UP0 ;  /* 0x000000ff0500728c */ /* 0x000fd2000bf05300 */
[----:B------:R-:W-:Y:S05]  /*0210*/  BRA.U UP0, `(.L_x_1) ;  /* 0x0000000d00887547 */ /* 0x000fea000b800000 */
[----:B------:R-:W-:Y:S02]  /*0220*/  LOP3.LUT R0, RZ, R2, RZ, 0x33, !PT ;  /* 0x00000002ff007212 */ /* 0x000fe400078e33ff */
[C---:B------:R-:W-:Y:S02]  /*0230*/  IADD3 R23, P1, PT, R2.reuse, 0x100, RZ ;  /* 0x0000010002177810 */ /* 0x040fe40007f3e0ff */
[C---:B------:R-:W-:Y:S02]  /*0240*/  IADD3 R37, P2, PT, R2.reuse, 0x200, RZ ;  /* 0x0000020002257810 */ /* 0x040fe40007f5e0ff */
[----:B------:R-:W-:Y:S01]  /*0250*/  IADD3 R39, P3, PT, R2, 0x300, RZ ;  /* 0x0000030002277810 */ /* 0x000fe20007f7e0ff */
[----:B------:R-:W-:Y:S01]  /*0260*/  IMAD.X R21, RZ, RZ, RZ, P1 ;  /* 0x000000ffff157224 */ /* 0x000fe200008e06ff */
[----:B------:R-:W-:Y:S01]  /*0270*/  IADD3 R3, P0, PT, R0, R19, RZ ;  /* 0x0000001300037210 */ /* 0x000fe20007f1e0ff */
[----:B------:R-:W-:Y:S01]  /*0280*/  IMAD.X R36, RZ, RZ, RZ, P2 ;  /* 0x000000ffff247224 */ /* 0x000fe200010e06ff */
[C---:B------:R-:W-:Y:S01]  /*0290*/  SHF.L.U64.HI R41, R40.reuse, 0x2, R41 ;  /* 0x0000000228297819 */ /* 0x040fe20000010229 */
[----:B------:R-:W-:Y:S01]  /*02a0*/  IMAD.SHL.U32 R40, R40, 0x4, RZ ;  /* 0x0000000428287824 */ /* 0x000fe200078e00ff */
[----:B------:R-:W-:Y:S01]  /*02b0*/  IADD3.X R0, PT, PT, R18, -0x1, RZ, P0, !PT ;  /* 0xffffffff12007810 */ /* 0x000fe200007fe4ff */
[----:B------:R-:W-:Y:S01]  /*02c0*/  IMAD.X R38, RZ, RZ, RZ, P3 ;  /* 0x000000ffff267224 */ /* 0x000fe200018e06ff */
[----:B------:R-:W-:-:S07]  /*02d0*/  LOP3.LUT R20, R3, 0x300, RZ, 0xc0, !PT ;  /* 0x0000030003147812 */ /* 0x000fce00078ec0ff */
.L_x_13:
[----:B------:R-:W0:Y:S02]  /*02e0*/  LDCU.64 UR4, c[0x0][0x3a0] ;  /* 0x00007400ff0477ac */ /* 0x000e240008000a00 */
[C---:B0-----:R-:W-:Y:S01]  /*02f0*/  LEA R4, P0, R16.reuse, UR4, 0x2 ;  /* 0x0000000410047c11 */ /* 0x041fe2000f8010ff */
[----:B------:R-:W0:Y:S03]  /*0300*/  LDCU UR4, c[0x0][0x3ac] ;  /* 0x00007580ff0477ac */ /* 0x000e260008000800 */
[----:B------:R-:W-:-:S05]  /*0310*/  LEA.HI.X R5, R16, UR5, R17, 0x2, P0 ;  /* 0x0000000510057c11 */ /* 0x000fca00080f1411 */
[----:B------:R-:W2:Y:S02]  /*0320*/  LDG.E R10, desc[UR36][R4.64] ;  /* 0x00000024040a7981 */ /* 0x000ea4000c1e1900 */
[----:B--2---:R-:W-:-:S04]  /*0330*/  SHF.R.S32.HI R9, RZ, 0x1f, R10 ;  /* 0x0000001fff097819 */ /* 0x004fc8000001140a */
[----:B0-----:R-:W-:-:S04]  /*0340*/  LOP3.LUT R6, R9, UR4, RZ, 0xfc, !PT ;  /* 0x0000000409067c12 */ /* 0x001fc8000f8efcff */
[----:B------:R-:W-:-:S13]  /*0350*/  ISETP.NE.U32.AND P0, PT, R6, RZ, PT ;  /* 0x000000ff0600720c */ /* 0x000fda0003f05070 */
[----:B------:R-:W-:Y:S05]  /*0360*/  @P0 BRA `(.L_x_2) ;  /* 0x0000000000500947 */ /* 0x000fea0003800000 */
[----:B------:R-:W0:Y:S01]  /*0370*/  LDCU UR4, c[0x0][0x3a8] ;  /* 0x00007500ff0477ac */ /* 0x000e220008000800 */
[----:B------:R-:W-:Y:S01]  /*0380*/  IMAD.MOV.U32 R11, RZ, RZ, RZ ;  /* 0x000000ffff0b7224 */ /* 0x000fe200078e00ff */
[----:B0-----:R-:W0:Y:S01]  /*0390*/  I2F.U32.RP R6, UR4 ;  /* 0x0000000400067d06 */ /* 0x001e220008209000 */
[----:B------:R-:W-:-:S07]  /*03a0*/  ISETP.NE.U32.AND P1, PT, RZ, UR4, PT ;  /* 0x00000004ff007c0c */ /* 0x000fce000bf25070 */
[----:B0-----:R-:W0:Y:S02]  /*03b0*/  MUFU.RCP R6, R6 ;  /* 0x0000000600067308 */ /* 0x001e240000001000 */
[----:B0-----:R-:W-:-:S06]  /*03c0*/  VIADD R4, R6, 0xffffffe ;  /* 0x0ffffffe06047836 */ /* 0x001fcc0000000000 */
[----:B------:R0:W1:Y:S02]  /*03d0*/  F2I.FTZ.U32.TRUNC.NTZ R5, R4 ;  /* 0x0000000400057305 */ /* 0x000064000021f000 */
[----:B0-----:R-:W-:Y:S02]  /*03e0*/  IMAD.MOV.U32 R4, RZ, RZ, RZ ;  /* 0x000000ffff047224 */ /* 0x001fe400078e00ff */
[----:B-1----:R-:W-:-:S04]  /*03f0*/  IMAD.MOV R7, RZ, RZ, -R5 ;  /* 0x000000ffff077224 */ /* 0x002fc800078e0a05 */
[----:B------:R-:W-:-:S04]  /*0400*/  IMAD R7, R7, UR4, RZ ;  /* 0x0000000407077c24 */ /* 0x000fc8000f8e02ff */
[----:B------:R-:W-:-:S06]  /*0410*/  IMAD.HI.U32 R5, R5, R7, R4 ;  /* 0x0000000705057227 */ /* 0x000fcc00078e0004 */
[----:B------:R-:W-:-:S04]  /*0420*/  IMAD.HI.U32 R5, R5, R10, RZ ;  /* 0x0000000a05057227 */ /* 0x000fc800078e00ff */
[----:B------:R-:W-:-:S04]  /*0430*/  IMAD.MOV R5, RZ, RZ, -R5 ;  /* 0x000000ffff057224 */ /* 0x000fc800078e0a05 */
[----:B------:R-:W-:-:S05]  /*0440*/  IMAD R10, R5, UR4, R10 ;  /* 0x00000004050a7c24 */ /* 0x000fca000f8e020a */
[----:B------:R-:W-:-:S13]  /*0450*/  ISETP.GE.U32.AND P0, PT, R10, UR4, PT ;  /* 0x000000040a007c0c */ /* 0x000fda000bf06070 */
[----:B------:R-:W-:-:S05]  /*0460*/  @P0 VIADD R10, R10, -UR4 ;  /* 0x800000040a0a0c36 */ /* 0x000fca0008000000 */
[----:B------:R-:W-:-:S13]  /*0470*/  ISETP.GE.U32.AND P0, PT, R10, UR4, PT ;  /* 0x000000040a007c0c */ /* 0x000fda000bf06070 */
[----:B------:R-:W-:Y:S01]  /*0480*/  @P0 VIADD R10, R10, -UR4 ;  /* 0x800000040a0a0c36 */ /* 0x000fe20008000000 */
[----:B------:R-:W-:Y:S01]  /*0490*/  @!P1 LOP3.LUT R10, RZ, UR4, RZ, 0x33, !PT ;  /* 0x00000004ff0a9c12 */ /* 0x000fe2000f8e33ff */
[----:B------:R-:W-:Y:S06]  /*04a0*/  BRA `(.L_x_3) ;  /* 0x0000000000087947 */ /* 0x000fec0003800000 */
.L_x_2:
[----:B------:R-:W-:-:S07]  /*04b0*/  MOV R8, 0x4d0 ;  /* 0x000004d000087802 */ /* 0x000fce0000000f00 */
[----:B------:R-:W-:Y:S05]  /*04c0*/  CALL.REL.NOINC `($__internal_1_$__cuda_sm20_rem_s64) ;  /* 0x0000002c00487944 */ /* 0x000fea0003c00000 */
.L_x_3:
[----:B------:R-:W-:Y:S01]  /*04d0*/  ISETP.GT.U32.AND P0, PT, R19, R2, PT ;  /* 0x000000021300720c */ /* 0x000fe20003f04070 */
[----:B------:R-:W-:Y:S03]  /*04e0*/  BSSY.RECONVERGENT B0, `(.L_x_4) ;  /* 0x00000a9000007945 */ /* 0x000fe60003800200 */
[----:B------:R-:W-:-:S13]  /*04f0*/  ISETP.GT.AND.EX P0, PT, R18, RZ, PT, P0 ;  /* 0x000000ff1200720c */ /* 0x000fda0003f04300 */
[----:B------:R-:W-:Y:S05]  /*0500*/  @!P0 BRA `(.L_x_5) ;  /* 0x0000000800988947 */ /* 0x000fea0003800000 */
[----:B------:R-:W-:Y:S01]  /*0510*/  ISETP.NE.U32.AND P0, PT, R20, 0x300, PT ;  /* 0x000003001400780c */ /* 0x000fe20003f05070 */
[----:B------:R-:W-:Y:S01]  /*0520*/  BSSY.RECONVERGENT B1, `(.L_x_6) ;  /* 0x000002c000017945 */ /* 0x000fe20003800200 */
[----:B------:R-:W-:Y:S02]  /*0530*/  IMAD.MOV.U32 R42, RZ, RZ, R2 ;  /* 0x000000ffff2a7224 */ /* 0x000fe400078e0002 */
[----:B------:R-:W-:Y:S01]  /*0540*/  ISETP.NE.AND.EX P0, PT, RZ, RZ, PT, P0 ;  /* 0x000000ffff00720c */ /* 0x000fe20003f05300 */
[----:B------:R-:W-:-:S12]  /*0550*/  IMAD.MOV.U32 R43, RZ, RZ, RZ ;  /* 0x000000ffff2b7224 */ /* 0x000fd800078e00ff */
[----:B------:R-:W-:Y:S05]  /*0560*/  @!P0 BRA `(.L_x_7) ;  /* 0x00000000009c8947 */ /* 0x000fea0003800000 */
[----:B------:R-:W0:Y:S01]  /*0570*/  LDCU.64 UR4, c[0x0][0x3b0] ;  /* 0x00007600ff0477ac */ /* 0x000e220008000a00 */
[----:B------:R-:W1:Y:S01]  /*0580*/  LDC.64 R4, c[0x0][0x380] ;  /* 0x0000e000ff047b82 */ /* 0x000e620000000a00 */
[----:B------:R-:W-:Y:S01]  /*0590*/  IMAD.SHL.U32 R25, R2, 0x10, RZ ;  /* 0x0000001002197824 */ /* 0x000fe200078e00ff */
[----:B------:R-:W-:Y:S01]  /*05a0*/  SHF.R.U32.HI R24, RZ, 0x1c, R2 ;  /* 0x0000001cff187819 */ /* 0x000fe20000011602 */
[----:B0-----:R-:W-:Y:S02]  /*05b0*/  IMAD R9, R11, UR4, RZ ;  /* 0x000000040b097c24 */ /* 0x001fe4000f8e02ff */
[----:B------:R-:W-:-:S04]  /*05c0*/  IMAD.WIDE.U32 R6, R10, UR4, RZ ;  /* 0x000000040a067c25 */ /* 0x000fc8000f8e00ff */
[----:B------:R-:W-:Y:S01]  /*05d0*/  IMAD R9, R10, UR5, R9 ;  /* 0x000000050a097c24 */ /* 0x000fe2000f8e0209 */
[----:B-1----:R-:W-:-:S03]  /*05e0*/  LEA R4, P0, R6, R4, 0x2 ;  /* 0x0000000406047211 */ /* 0x002fc600078010ff */
[----:B------:R-:W-:Y:S01]  /*05f0*/  IMAD.IADD R7, R7, 0x1, R9 ;  /* 0x0000000107077824 */ /* 0x000fe200078e0209 */
[----:B------:R-:W-:Y:S01]  /*0600*/  IADD3 R12, P1, PT, R25, R4, RZ ;  /* 0x00000004190c7210 */ /* 0x000fe20007f3e0ff */
[----:B------:R-:W0:Y:S03]  /*0610*/  LDC.64 R8, c[0x0][0x388] ;  /* 0x0000e200ff087b82 */ /* 0x000e260000000a00 */
[----:B------:R-:W-:-:S05]  /*0620*/  LEA.HI.X R5, R6, R5, R7, 0x2, P0 ;  /* 0x0000000506057211 */ /* 0x000fca00000f1407 */
[----:B------:R-:W-:-:S05]  /*0630*/  IMAD.X R13, R24, 0x1, R5, P1 ;  /* 0x00000001180d7824 */ /* 0x000fca00008e0605 */
[----:B------:R-:W2:Y:S01]  /*0640*/  LDG.E.128 R4, desc[UR36][R12.64] ;  /* 0x000000240c047981 */ /* 0x000ea2000c1e1d00 */
[----:B------:R-:W-:Y:S02]  /*0650*/  IMAD R15, R17, UR4, RZ ;  /* 0x00000004110f7c24 */ /* 0x000fe4000f8e02ff */
[----:B------:R-:W-:Y:S02]  /*0660*/  IMAD.MOV.U32 R42, RZ, RZ, R23 ;  /* 0x000000ffff2a7224 */ /* 0x000fe400078e0017 */
[C---:B------:R-:W-:Y:S02]  /*0670*/  IMAD R27, R16.reuse, UR5, R15 ;  /* 0x00000005101b7c24 */ /* 0x040fe4000f8e020f */
[----:B------:R-:W-:-:S04]  /*0680*/  IMAD.WIDE.U32 R14, R16, UR4, RZ ;  /* 0x00000004100e7c25 */ /* 0x000fc8000f8e00ff */
[----:B------:R-:W-:Y:S01]  /*0690*/  IMAD.IADD R15, R15, 0x1, R27 ;  /* 0x000000010f0f7824 */ /* 0x000fe200078e021b */
[----:B0-----:R-:W-:Y:S01]  /*06a0*/  LEA R8, P0, R14, R8, 0x2 ;  /* 0x000000080e087211 */ /* 0x001fe200078010ff */
[----:B------:R-:W-:-:S03]  /*06b0*/  IMAD.MOV.U32 R43, RZ, RZ, R21 ;  /* 0x000000ffff2b7224 */ /* 0x000fc600078e0015 */
[----:B------:R-:W-:Y:S02]  /*06c0*/  LEA.HI.X R9, R14, R9, R15, 0x2, P0 ;  /* 0x000000090e097211 */ /* 0x000fe400000f140f */
[----:B------:R-:W-:-:S05]  /*06d0*/  IADD3 R8, P0, PT, R25, R8, RZ ;  /* 0x0000000819087210 */ /* 0x000fca0007f1e0ff */
[----:B------:R-:W-:Y:S01]  /*06e0*/  IMAD.X R9, R24, 0x1, R9, P0 ;  /* 0x0000000118097824 */ /* 0x000fe200000e0609 */
[----:B------:R-:W-:-:S04]  /*06f0*/  ISETP.NE.U32.AND P0, PT, R20, RZ, PT ;  /* 0x000000ff1400720c */ /* 0x000fc80003f05070 */
[----:B------:R-:W-:Y:S01]  /*0700*/  ISETP.NE.AND.EX P0, PT, RZ, RZ, PT, P0 ;  /* 0x000000ffff00720c */ /* 0x000fe20003f05300 */
[----:B--2---:R0:W-:-:S12]  /*0710*/  STG.E.128 desc[UR36][R8.64], R4 ;  /* 0x0000000408007986 */ /* 0x0041d8000c101d24 */
[----:B------:R-:W-:Y:S05]  /*0720*/  @!P0 BRA `(.L_x_7) ;  /* 0x00000000002c8947 */ /* 0x000fea0003800000 */
[----:B0-----:R-:W2:Y:S01]  /*0730*/  LDG.E.128 R4, desc[UR36][R12.64+0x1000] ;  /* 0x001000240c047981 */ /* 0x001ea2000c1e1d00 */
[----:B------:R-:W-:Y:S01]  /*0740*/  ISETP.NE.U32.AND P0, PT, R20, 0x100, PT ;  /* 0x000001001400780c */ /* 0x000fe20003f05070 */
[----:B------:R-:W-:Y:S02]  /*0750*/  IMAD.MOV.U32 R42, RZ, RZ, R37 ;  /* 0x000000ffff2a7224 */ /* 0x000fe400078e0025 */
[----:B------:R-:W-:Y:S01]  /*0760*/  IMAD.MOV.U32 R43, RZ, RZ, R36 ;  /* 0x000000ffff2b7224 */ /* 0x000fe200078e0024 */
[----:B------:R-:W-:Y:S01]  /*0770*/  ISETP.NE.AND.EX P0, PT, RZ, RZ, PT, P0 ;  /* 0x000000ffff00720c */ /* 0x000fe20003f05300 */
[----:B--2---:R1:W-:-:S12]  /*0780*/  STG.E.128 desc[UR36][R8.64+0x1000], R4 ;  /* 0x0010000408007986 */ /* 0x0043d8000c101d24 */
[----:B------:R-:W-:Y:S05]  /*0790*/  @!P0 BRA `(.L_x_7) ;  /* 0x0000000000108947 */ /* 0x000fea0003800000 */
[----:B-1----:R-:W2:Y:S01]  /*07a0*/  LDG.E.128 R4, desc[UR36][R12.64+0x2000] ;  /* 0x002000240c047981 */ /* 0x002ea2000c1e1d00 */
[----:B------:R-:W-:Y:S02]  /*07b0*/  IMAD.MOV.U32 R42, RZ, RZ, R39 ;  /* 0x000000ffff2a7224 */ /* 0x000fe400078e0027 */
[----:B------:R-:W-:Y:S01]  /*07c0*/  IMAD.MOV.U32 R43, RZ, RZ, R38 ;  /* 0x000000ffff2b7224 */ /* 0x000fe200078e0026 */
[----:B--2---:R2:W-:Y:S06]  /*07d0*/  STG.E.128 desc[UR36][R8.64+0x2000], R4 ;  /* 0x0020000408007986 */ /* 0x0045ec000c101d24 */
.L_x_7:
[----:B------:R-:W-:Y:S05]  /*07e0*/  BSYNC.RECONVERGENT B1 ;  /* 0x0000000000017941 */ /* 0x000fea0003800200 */
.L_x_6:
[----:B------:R-:W-:-:S04]  /*07f0*/  ISETP.GE.U32.AND P0, PT, R3, 0x300, PT ;  /* 0x000003000300780c */ /* 0x000fc80003f06070 */
[----:B------:R-:W-:-:S13]  /*0800*/  ISETP.GE.U32.AND.EX P0, PT, R0, RZ, PT, P0 ;  /* 0x000000ff0000720c */ /* 0x000fda0003f06100 */
[----:B------:R-:W-:Y:S05]  /*0810*/  @!P0 BRA `(.L_x_5) ;  /* 0x0000000400d48947 */ /* 0x000fea0003800000 */
[----:B012---:R-:W0:Y:S01]  /*0820*/  LDC.64 R4, c[0x0][0x388] ;  /* 0x0000e200ff047b82 */ /* 0x007e220000000a00 */
[C---:B------:R-:W-:Y:S01]  /*0830*/  IADD3 R12, P0, PT, -R42.reuse, R19, RZ ;  /* 0x000000132a0c7210 */ /* 0x040fe20007f1e1ff */
[C---:B------:R-:W-:Y:S01]  /*0840*/  IMAD R13, R41.reuse, R10, RZ ;  /* 0x0000000a290d7224 */ /* 0x040fe200078e02ff */
[C-C-:B------:R-:W-:Y:S01]  /*0850*/  SHF.L.U64.HI R9, R42.reuse, 0x4, R43.reuse ;  /* 0x000000042a097819 */ /* 0x140fe2000001022b */
[----:B------:R-:W-:Y:S01]  /*0860*/  IMAD.SHL.U32 R8, R42, 0x10, RZ ;  /* 0x000000102a087824 */ /* 0x000fe200078e00ff */
[----:B------:R-:W-:Y:S01]  /*0870*/  ISETP.GT.U32.AND P1, PT, R12, 0xc00, PT ;  /* 0x00000c000c00780c */ /* 0x000fe20003f24070 */
[----:B------:R-:W-:Y:S01]  /*0880*/  IMAD.X R12, R18, 0x1, ~R43, P0 ;  /* 0x00000001120c7824 */ /* 0x000fe200000e0e2b */
[----:B------:R-:W-:Y:S01]  /*0890*/  BSSY.RECONVERGENT B1, `(.L_x_8) ;  /* 0x0000040000017945 */ /* 0x000fe20003800200 */
[----:B------:R-:W1:Y:S01]  /*08a0*/  LDC.64 R6, c[0x0][0x380] ;  /* 0x0000e000ff067b82 */ /* 0x000e620000000a00 */
[----:B------:R-:W-:Y:S02]  /*08b0*/  IMAD R15, R41, R16, RZ ;  /* 0x00000010290f7224 */ /* 0x000fe400078e02ff */
[----:B------:R-:W-:Y:S01]  /*08c0*/  ISETP.GT.AND.EX P1, PT, R12, RZ, PT, P1 ;  /* 0x000000ff0c00720c */ /* 0x000fe20003f24310 */
[----:B------:R-:W-:-:S02]  /*08d0*/  IMAD R13, R11, R40, R13 ;  /* 0x000000280b0d7224 */ /* 0x000fc400078e020d */
[----:B------:R-:W-:-:S04]  /*08e0*/  IMAD.WIDE.U32 R10, R10, R40, R8 ;  /* 0x000000280a0a7225 */ /* 0x000fc800078e0008 */
[----:B------:R-:W-:-:S04]  /*08f0*/  IMAD.WIDE.U32 R8, R16, R40, R8 ;  /* 0x0000002810087225 */ /* 0x000fc800078e0008 */
[----:B------:R-:W-:Y:S01]  /*0900*/  IMAD R15, R17, R40, R15 ;  /* 0x00000028110f7224 */ /* 0x000fe200078e020f */
[----:B0-----:R-:W-:Y:S01]  /*0910*/  IADD3 R48, P0, P2, R8, 0x2000, R4 ;  /* 0x0000200008307810 */ /* 0x001fe20007a1e004 */
[----:B------:R-:W-:Y:S02]  /*0920*/  IMAD.IADD R4, R11, 0x1, R13 ;  /* 0x000000010b047824 */ /* 0x000fe400078e020d */
[----:B------:R-:W-:Y:S01]  /*0930*/  IMAD.IADD R14, R9, 0x1, R15 ;  /* 0x00000001090e7824 */ /* 0x000fe200078e020f */
[----:B-1----:R-:W-:-:S04]  /*0940*/  IADD3 R50, P3, P4, R10, 0x2000, R6 ;  /* 0x000020000a327810 */ /* 0x002fc80007c7e006 */
[----:B------:R-:W-:Y:S02]  /*0950*/  IADD3.X R49, PT, PT, R14, R5, RZ, P0, P2 ;  /* 0x000000050e317210 */ /* 0x000fe400007e44ff */
[----:B------:R-:W-:Y:S02]  /*0960*/  IADD3.X R51, PT, PT, R4, R7, RZ, P3, P4 ;  /* 0x0000000704337210 */ /* 0x000fe40001fe84ff */
[----:B------:R-:W-:Y:S01]  /*0970*/  PLOP3.LUT P0, PT, PT, PT, PT, 0x80, 0x8 ;  /* 0x000000000008781c */ /* 0x000fe20003f0f070 */
[----:B------:R-:W-:-:S12]  /*0980*/  @!P1 BRA `(.L_x_9) ;  /* 0x0000000000c09947 */ /* 0x000fd80003800000 */
[----:B------:R-:W-:Y:S02]  /*0990*/  IADD3 R47, P1, PT, R19, -0xc00, RZ ;  /* 0xfffff400132f7810 */ /* 0x000fe40007f3e0ff */
[----:B------:R-:W-:Y:S02]  /*09a0*/  PLOP3.LUT P0, PT, PT, PT, PT, 0x8, 0x80 ;  /* 0x000000000080781c */ /* 0x000fe40003f0e170 */
[----:B------:R-:W-:-:S11]  /*09b0*/  IADD3.X R46, PT, PT, R18, -0x1, RZ, P1, !PT ;  /* 0xffffffff122e7810 */ /* 0x000fd60000ffe4ff */
.L_x_10:
[----:B------:R-:W2:Y:S04]  /*09c0*/  LDG.E.128 R4, desc[UR36][R50.64+-0x2000] ;  /* 0xffe0002432047981 */ /* 0x000ea8000c1e1d00 */
[----:B--2---:R0:W-:Y:S04]  /*09d0*/  STG.E.128 desc[UR36][R48.64+-0x2000], R4 ;  /* 0xffe0000430007986 */ /* 0x0041e8000c101d24 */
[----:B------:R-:W2:Y:S04]  /*09e0*/  LDG.E.128 R8, desc[UR36][R50.64+-0x1000] ;  /* 0xfff0002432087981 */ /* 0x000ea8000c1e1d00 */
[----:B--2---:R1:W-:Y:S04]  /*09f0*/  STG.E.128 desc[UR36][R48.64+-0x1000], R8 ;  /* 0xfff0000830007986 */ /* 0x0043e8000c101d24 */
[----:B------:R-:W2:Y:S04]  /*0a00*/  LDG.E.128 R12, desc[UR36][R50.64] ;  /* 0x00000024320c7981 */ /* 0x000ea8000c1e1d00 */
[----:B--2---:R2:W-:Y:S04]  /*0a10*/  STG.E.128 desc[UR36][R48.64], R12 ;  /* 0x0000000c30007986 */ /* 0x0045e8000c101d24 */
[----:B------:R-:W3:Y:S04]  /*0a20*/  LDG.E.128 R24, desc[UR36][R50.64+0x1000] ;  /* 0x0010002432187981 */ /* 0x000ee8000c1e1d00 */
[----:B---3--:R3:W-:Y:S04]  /*0a30*/  STG.E.128 desc[UR36][R48.64+0x1000], R24 ;  /* 0x0010001830007986 */ /* 0x0087e8000c101d24 */
[----:B------:R-:W4:Y:S04]  /*0a40*/  LDG.E.128 R28, desc[UR36][R50.64+0x2000] ;  /* 0x00200024321c7981 */ /* 0x000f28000c1e1d00 */
[----:B----4-:R4:W-:Y:S04]  /*0a50*/  STG.E.128 desc[UR36][R48.64+0x2000], R28 ;  /* 0x0020001c30007986 */ /* 0x0109e8000c101d24 */
[----:B------:R-:W5:Y:S04]  /*0a60*/  LDG.E.128 R32, desc[UR36][R50.64+0x3000] ;  /* 0x0030002432207981 */ /* 0x000f68000c1e1d00 */
[----:B-----5:R5:W-:Y:S04]  /*0a70*/  STG.E.128 desc[UR36][R48.64+0x3000], R32 ;  /* 0x0030002030007986 */ /* 0x020be8000c101d24 */
[----:B0-----:R-:W2:Y:S04]  /*0a80*/  LDG.E.128 R4, desc[UR36][R50.64+0x4000] ;  /* 0x0040002432047981 */ /* 0x001ea8000c1e1d00 */
[----:B--2---:R0:W-:Y:S04]  /*0a90*/  STG.E.128 desc[UR36][R48.64+0x4000], R4 ;  /* 0x0040000430007986 */ /* 0x0041e8000c101d24 */
[----:B-1----:R-:W2:Y:S04]  /*0aa0*/  LDG.E.128 R8, desc[UR36][R50.64+0x5000] ;  /* 0x0050002432087981 */ /* 0x002ea8000c1e1d00 */
[----:B--2---:R1:W-:Y:S04]  /*0ab0*/  STG.E.128 desc[UR36][R48.64+0x5000], R8 ;  /* 0x0050000830007986 */ /* 0x0043e8000c101d24 */
[----:B------:R-:W2:Y:S04]  /*0ac0*/  LDG.E.128 R12, desc[UR36][R50.64+0x6000] ;  /* 0x00600024320c7981 */ /* 0x000ea8000c1e1d00 */
[----:B--2---:R2:W-:Y:S04]  /*0ad0*/  STG.E.128 desc[UR36][R48.64+0x6000], R12 ;  /* 0x0060000c30007986 */ /* 0x0045e8000c101d24 */
[----:B---3--:R-:W3:Y:S04]  /*0ae0*/  LDG.E.128 R24, desc[UR36][R50.64+0x7000] ;  /* 0x0070002432187981 */ /* 0x008ee8000c1e1d00 */
[----:B---3--:R3:W-:Y:S04]  /*0af0*/  STG.E.128 desc[UR36][R48.64+0x7000], R24 ;  /* 0x0070001830007986 */ /* 0x0087e8000c101d24 */
[----:B----4-:R-:W4:Y:S04]  /*0b00*/  LDG.E.128 R28, desc[UR36][R50.64+0x8000] ;  /* 0x00800024321c7981 */ /* 0x010f28000c1e1d00 */
[----:B----4-:R4:W-:Y:S04]  /*0b10*/  STG.E.128 desc[UR36][R48.64+0x8000], R28 ;  /* 0x0080001c30007986 */ /* 0x0109e8000c101d24 */
[----:B-----5:R-:W5:Y:S04]  /*0b20*/  LDG.E.128 R32, desc[UR36][R50.64+0x9000] ;  /* 0x0090002432207981 */ /* 0x020f68000c1e1d00 */
[----:B-----5:R-:W-:Y:S04]  /*0b30*/  STG.E.128 desc[UR36][R48.64+0x9000], R32 ;  /* 0x0090002030007986 */ /* 0x020fe8000c101d24 */
[----:B0-----:R-:W5:Y:S04]  /*0b40*/  LDG.E.128 R4, desc[UR36][R50.64+0xa000] ;  /* 0x00a0002432047981 */ /* 0x001f68000c1e1d00 */
[----:B-----5:R0:W-:Y:S04]  /*0b50*/  STG.E.128 desc[UR36][R48.64+0xa000], R4 ;  /* 0x00a0000430007986 */ /* 0x0201e8000c101d24 */
[----:B-1----:R-:W5:Y:S04]  /*0b60*/  LDG.E.128 R8, desc[UR36][R50.64+0xb000] ;  /* 0x00b0002432087981 */ /* 0x002f68000c1e1d00 */
[----:B-----5:R-:W-:Y:S04]  /*0b70*/  STG.E.128 desc[UR36][R48.64+0xb000], R8 ;  /* 0x00b0000830007986 */ /* 0x020fe8000c101d24 */
[----:B--2---:R-:W2:Y:S01]  /*0b80*/  LDG.E.128 R12, desc[UR36][R50.64+0xc000] ;  /* 0x00c00024320c7981 */ /* 0x004ea2000c1e1d00 */
[----:B------:R-:W-:-:S05]  /*0b90*/  IADD3 R42, P1, PT, R42, 0x1000, RZ ;  /* 0x000010002a2a7810 */ /* 0x000fca0007f3e0ff */
[----:B------:R-:W-:Y:S01]  /*0ba0*/  IMAD.X R43, RZ, RZ, R43, P1 ;  /* 0x000000ffff2b7224 */ /* 0x000fe200008e062b */
[----:B------:R-:W-:-:S04]  /*0bb0*/  ISETP.GE.U32.AND P1, PT, R42, R47, PT ;  /* 0x0000002f2a00720c */ /* 0x000fc80003f26070 */
[----:B------:R-:W-:Y:S01]  /*0bc0*/  ISETP.GE.AND.EX P1, PT, R43, R46, PT, P1 ;  /* 0x0000002e2b00720c */ /* 0x000fe20003f26310 */
[----:B--2---:R-:W-:Y:S04]  /*0bd0*/  STG.E.128 desc[UR36][R48.64+0xc000], R12 ;  /* 0x00c0000c30007986 */ /* 0x004fe8000c101d24 */
[----:B---3--:R1:W2:Y:S01]  /*0be0*/  LDG.E.128 R24, desc[UR36][R50.64+0xd000] ;  /* 0x00d0002432187981 */ /* 0x0082a2000c1e1d00 */
[----:B----4-:R-:W-:Y:S02]  /*0bf0*/  IADD3 R28, P3, PT, R50, 0x10000, RZ ;  /* 0x00010000321c7810 */ /* 0x010fe40007f7e0ff */
[----:B0-----:R-:W-:-:S03]  /*0c00*/  IADD3 R4, P2, PT, R48, 0x10000, RZ ;  /* 0x0001000030047810 */ /* 0x001fc60007f5e0ff */
[----:B------:R-:W-:Y:S02]  /*0c10*/  IMAD.X R29, RZ, RZ, R51, P3 ;  /* 0x000000ffff1d7224 */ /* 0x000fe400018e0633 */
[----:B------:R-:W-:Y:S02]  /*0c20*/  IMAD.X R5, RZ, RZ, R49, P2 ;  /* 0x000000ffff057224 */ /* 0x000fe400010e0631 */
[----:B-1----:R-:W-:Y:S02]  /*0c30*/  IMAD.MOV.U32 R50, RZ, RZ, R28 ;  /* 0x000000ffff327224 */ /* 0x002fe400078e001c */
[----:B------:R-:W-:Y:S01]  /*0c40*/  IMAD.MOV.U32 R51, RZ, RZ, R29 ;  /* 0x000000ffff337224 */ /* 0x000fe200078e001d */
[----:B--2---:R0:W-:Y:S02]  /*0c50*/  STG.E.128 desc[UR36][R48.64+0xd000], R24 ;  /* 0x00d0001830007986 */ /* 0x0041e4000c101d24 */
[----:B0-----:R-:W-:Y:S02]  /*0c60*/  IMAD.MOV.U32 R48, RZ, RZ, R4 ;  /* 0x000000ffff307224 */ /* 0x001fe400078e0004 */
[----:B------:R-:W-:Y:S01]  /*0c70*/  IMAD.MOV.U32 R49, RZ, RZ, R5 ;  /* 0x000000ffff317224 */ /* 0x000fe200078e0005 */
[----:B------:R-:W-:Y:S06]  /*0c80*/  @!P1 BRA `(.L_x_10) ;  /* 0xfffffffc004c9947 */ /* 0x000fec000383ffff */
.L_x_9:
[----:B------:R-:W-:Y:S05]  /*0c90*/  BSYNC.RECONVERGENT B1 ;  /* 0x0000000000017941 */ /* 0x000fea0003800200 */
.L_x_8:
[----:B------:R-:W-:Y:S01]  /*0ca0*/  IADD3 R4, P2, PT, -R42, R19, RZ ;  /* 0x000000132a047210 */ /* 0x000fe20007f5e1ff */
[----:B------:R-:W-:Y:S03]  /*0cb0*/  BSSY.RECONVERGENT B1, `(.L_x_11) ;  /* 0x0000020000017945 */ /* 0x000fe60003800200 */
[----:B------:R-:W-:Y:S01]  /*0cc0*/  ISETP.GT.U32.AND P1, PT, R4, 0x400, PT ;  /* 0x000004000400780c */ /* 0x000fe20003f24070 */
[----:B------:R-:W-:-:S05]  /*0cd0*/  IMAD.X R4, R18, 0x1, ~R43, P2 ;  /* 0x0000000112047824 */ /* 0x000fca00010e0e2b */
[----:B------:R-:W-:-:S13]  /*0ce0*/  ISETP.GT.AND.EX P1, PT, R4, RZ, PT, P1 ;  /* 0x000000ff0400720c */ /* 0x000fda0003f24310 */
[----:B------:R-:W-:Y:S05]  /*0cf0*/  @!P1 BRA `(.L_x_12) ;  /* 0x00000000006c9947 */ /* 0x000fea0003800000 */
[----:B------:R-:W2:Y:S04]  /*0d00*/  LDG.E.128 R4, desc[UR36][R50.64+-0x2000] ;  /* 0xffe0002432047981 */ /* 0x000ea8000c1e1d00 */
[----:B--2---:R0:W-:Y:S04]  /*0d10*/  STG.E.128 desc[UR36][R48.64+-0x2000], R4 ;  /* 0xffe0000430007986 */ /* 0x0041e8000c101d24 */
[----:B------:R-:W2:Y:S04]  /*0d20*/  LDG.E.128 R8, desc[UR36][R50.64+-0x1000] ;  /* 0xfff0002432087981 */ /* 0x000ea8000c1e1d00 */
[----:B--2---:R-:W-:Y:S04]  /*0d30*/  STG.E.128 desc[UR36][R48.64+-0x1000], R8 ;  /* 0xfff0000830007986 */ /* 0x004fe8000c101d24 */
[----:B------:R-:W2:Y:S04]  /*0d40*/  LDG.E.128 R12, desc[UR36][R50.64] ;  /* 0x00000024320c7981 */ /* 0x000ea8000c1e1d00 */
[----:B--2---:R1:W-:Y:S04]  /*0d50*/  STG.E.128 desc[UR36][R48.64], R12 ;  /* 0x0000000c30007986 */ /* 0x0043e8000c101d24 */
[----:B------:R-:W2:Y:S04]  /*0d60*/  LDG.E.128 R24, desc[UR36][R50.64+0x1000] ;  /* 0x0010002432187981 */ /* 0x000ea8000c1e1d00 */
[----:B--2---:R-:W-:Y:S04]  /*0d70*/  STG.E.128 desc[UR36][R48.64+0x1000], R24 ;  /* 0x0010001830007986 */ /* 0x004fe8000c101d24 */
[----:B------:R-:W2:Y:S04]  /*0d80*/  LDG.E.128 R28, desc[UR36][R50.64+0x2000] ;  /* 0x00200024321c7981 */ /* 0x000ea8000c1e1d00 */
[----:B--2---:R-:W-:Y:S04]  /*0d90*/  STG.E.128 desc[UR36][R48.64+0x2000], R28 ;  /* 0x0020001c30007986 */ /* 0x004fe8000c101d24 */
[----:B------:R-:W2:Y:S04]  /*0da0*/  LDG.E.128 R32, desc[UR36][R50.64+0x3000] ;  /* 0x0030002432207981 */ /* 0x000ea8000c1e1d00 */
[----:B--2---:R-:W-:Y:S04]  /*0db0*/  STG.E.128 desc[UR36][R48.64+0x3000], R32 ;  /* 0x0030002030007986 */ /* 0x004fe8000c101d24 */
[----:B0-----:R-:W2:Y:S01]  /*0dc0*/  LDG.E.128 R4, desc[UR36][R50.64+0x4000] ;  /* 0x0040002432047981 */ /* 0x001ea2000c1e1d00 */
[----:B-1----:R-:W-:-:S02]  /*0dd0*/  IADD3 R14, P2, PT, R48, 0x8000, RZ ;  /* 0x00008000300e7810 */ /* 0x002fc40007f5e0ff */
[----:B------:R-:W-:Y:S01]  /*0de0*/  IADD3 R12, P3, PT, R50, 0x8000, RZ ;  /* 0x00008000320c7810 */ /* 0x000fe20007f7e0ff */
[----:B--2---:R-:W-:Y:S04]  /*0df0*/  STG.E.128 desc[UR36][R48.64+0x4000], R4 ;  /* 0x0040000430007986 */ /* 0x004fe8000c101d24 */
[----:B------:R0:W2:Y:S01]  /*0e00*/  LDG.E.128 R8, desc[UR36][R50.64+0x5000] ;  /* 0x0050002432087981 */ /* 0x0000a2000c1e1d00 */
[----:B------:R-:W-:Y:S01]  /*0e10*/  IADD3 R42, P1, PT, R42, 0x800, RZ ;  /* 0x000008002a2a7810 */ /* 0x000fe20007f3e0ff */
[----:B------:R-:W-:Y:S01]  /*0e20*/  IMAD.X R15, RZ, RZ, R49, P2 ;  /* 0x000000ffff0f7224 */ /* 0x000fe200010e0631 */
[----:B------:R-:W-:Y:S01]  /*0e30*/  PLOP3.LUT P0, PT, PT, PT, PT, 0x8, 0x80 ;  /* 0x000000000080781c */ /* 0x000fe20003f0e170 */
[----:B------:R-:W-:Y:S02]  /*0e40*/  IMAD.X R13, RZ, RZ, R51, P3 ;  /* 0x000000ffff0d7224 */ /* 0x000fe400018e0633 */
[----:B------:R-:W-:-:S02]  /*0e50*/  IMAD.X R43, RZ, RZ, R43, P1 ;  /* 0x000000ffff2b7224 */ /* 0x000fc400008e062b */
[----:B0-----:R-:W-:Y:S02]  /*0e60*/  IMAD.MOV.U32 R50, RZ, RZ, R12 ;  /* 0x000000ffff327224 */ /* 0x001fe400078e000c */
[----:B------:R-:W-:Y:S01]  /*0e70*/  IMAD.MOV.U32 R51, RZ, RZ, R13 ;  /* 0x000000ffff337224 */ /* 0x000fe200078e000d */
[----:B--2---:R0:W-:Y:S02]  /*0e80*/  STG.E.128 desc[UR36][R48.64+0x5000], R8 ;  /* 0x0050000830007986 */ /* 0x0041e4000c101d24 */
[----:B0-----:R-:W-:Y:S02]  /*0e90*/  IMAD.MOV.U32 R48, RZ, RZ, R14 ;  /* 0x000000ffff307224 */ /* 0x001fe400078e000e */
[----:B------:R-:W-:-:S07]  /*0ea0*/  IMAD.MOV.U32 R49, RZ, RZ, R15 ;  /* 0x000000ffff317224 */ /* 0x000fce00078e000f */
.L_x_12:
[----:B------:R-:W-:Y:S05]  /*0eb0*/  BSYNC.RECONVERGENT B1 ;  /* 0x0000000000017941 */ /* 0x000fea0003800200 */
.L_x_11:
[----:B------:R-:W-:-:S04]  /*0ec0*/  ISETP.LT.U32.AND P1, PT, R42, R19, PT ;  /* 0x000000132a00720c */ /* 0x000fc80003f21070 */
[----:B------:R-:W-:-:S13]  /*0ed0*/  ISETP.LT.OR.EX P0, PT, R43, R18, P0, P1 ;  /* 0x000000122b00720c */ /* 0x000fda0000701710 */
[----:B------:R-:W-:Y:S05]  /*0ee0*/  @!P0 BRA `(.L_x_5) ;  /* 0x0000000000208947 */ /* 0x000fea0003800000 */
[----:B------:R-:W2:Y:S04]  /*0ef0*/  LDG.E.128 R4, desc[UR36][R50.64+-0x2000] ;  /* 0xffe0002432047981 */ /* 0x000ea8000c1e1d00 */
[----:B--2---:R3:W-:Y:S04]  /*0f00*/  STG.E.128 desc[UR36][R48.64+-0x2000], R4 ;  /* 0xffe0000430007986 */ /* 0x0047e8000c101d24 */
[----:B------:R-:W2:Y:S04]  /*0f10*/  LDG.E.128 R8, desc[UR36][R50.64+-0x1000] ;  /* 0xfff0002432087981 */ /* 0x000ea8000c1e1d00 */
[----:B--2---:R3:W-:Y:S04]  /*0f20*/  STG.E.128 desc[UR36][R48.64+-0x1000], R8 ;  /* 0xfff0000830007986 */ /* 0x0047e8000c101d24 */
[----:B------:R-:W2:Y:S04]  /*0f30*/  LDG.E.128 R12, desc[UR36][R50.64] ;  /* 0x00000024320c7981 */ /* 0x000ea8000c1e1d00 */
[----:B--2---:R3:W-:Y:S04]  /*0f40*/  STG.E.128 desc[UR36][R48.64], R12 ;  /* 0x0000000c30007986 */ /* 0x0047e8000c101d24 */
[----:B------:R-:W2:Y:S04]  /*0f50*/  LDG.E.128 R24, desc[UR36][R50.64+0x1000] ;  /* 0x0010002432187981 */ /* 0x000ea8000c1e1d00 */
[----:B--2---:R3:W-:Y:S02]  /*0f60*/  STG.E.128 desc[UR36][R48.64+0x1000], R24 ;  /* 0x0010001830007986 */ /* 0x0047e4000c101d24 */
.L_x_5:
[----:B------:R-:W-:Y:S05]  /*0f70*/  BSYNC.RECONVERGENT B0 ;  /* 0x0000000000007941 */ /* 0x000fea0003800200 */
.L_x_4:
[----:B------:R-:W-:-:S13]  /*0f80*/  ISETP.NE.AND P1, PT, R22, RZ, PT ;  /* 0x000000ff1600720c */ /* 0x000fda0003f25270 */
[----:B0123--:R-:W0:Y:S01]  /*0f90*/  @P1 LDC.64 R4, c[0x0][0x398] ;  /* 0x0000e600ff041b82 */ /* 0x00fe220000000a00 */
[----:B------:R-:W-:Y:S01]  /*0fa0*/  @P1 IMAD.MOV.U32 R7, RZ, RZ, 0x3f800000 ;  /* 0x3f800000ff071424 */ /* 0x000fe200078e00ff */
[----:B0-----:R-:W-:-:S04]  /*0fb0*/  @P1 LEA R4, P0, R16, R4, 0x2 ;  /* 0x0000000410041211 */ /* 0x001fc800078010ff */
[C---:B------:R-:W-:Y:S02]  /*0fc0*/  @P1 LEA.HI.X R5, R16.reuse, R5, R17, 0x2, P0 ;  /* 0x0000000510051211 */ /* 0x040fe400000f1411 */
[----:B------:R-:W-:-:S03]  /*0fd0*/  IADD3 R16, P0, PT, R16, UR40, RZ ;  /* 0x0000002810107c10 */ /* 0x000fc6000ff1e0ff */
[----:B------:R0:W-:Y:S02]  /*0fe0*/  @P1 STG.E desc[UR36][R4.64], R7 ;  /* 0x0000000704001986 */ /* 0x0001e4000c101924 */
[----:B------:R-:W-:Y:S01]  /*0ff0*/  IMAD.X R17, RZ, RZ, R17, P0 ;  /* 0x000000ffff117224 */ /* 0x000fe200000e0611 */
[----:B------:R-:W-:-:S04]  /*1000*/  ISETP.GE.U32.AND P0, PT, R16, R44, PT ;  /* 0x0000002c1000720c */ /* 0x000fc80003f06070 */
[----:B------:R-:W-:-:S13]  /*1010*/  ISETP.GE.AND.EX P0, PT, R17, R45, PT, P0 ;  /* 0x0000002d1100720c */ /* 0x000fda0003f06300 */
[----:B0-----:R-:W-:Y:S05]  /*1020*/  @!P0 BRA `(.L_x_13) ;  /* 0xfffffff000ac8947 */ /* 0x001fea000383ffff */
[----:B------:R-:W-:Y:S05]  /*1030*/  EXIT ;  /* 0x000000000000794d */ /* 0x000fea0003800000 */
.L_x_1:
[----:B------:R-:W-:-:S04]  /*1040*/  LOP3.LUT R20, RZ, R2, RZ, 0x33, !PT ;  /* 0x00000002ff147212 */ /* 0x000fc800078e33ff */
[----:B------:R-:W-:-:S04]  /*1050*/  IADD3 R20, P0, PT, R20, R19, RZ ;  /* 0x0000001314147210 */ /* 0x000fc80007f1e0ff */
[----:B------:R-:W-:Y:S02]  /*1060*/  IADD3.X R3, PT, PT, R18, -0x1, RZ, P0, !PT ;  /* 0xffffffff12037810 */ /* 0x000fe400007fe4ff */
[----:B------:R-:W-:-:S07]  /*1070*/  LOP3.LUT R0, R20, 0x300, RZ, 0xc0, !PT ;  /* 0x0000030014007812 */ /* 0x000fce00078ec0ff */
.L_x_21:
[----:B0-----:R-:W0:Y:S02]  /*1080*/  LDCU.64 UR4, c[0x0][0x3a0] ;  /* 0x00007400ff0477ac */ /* 0x001e240008000a00 */
        /* <DEDUP_REMOVED lines=9> */
[----:B------:R-:W-:Y:S02]  /*1120*/  IMAD.MOV.U32 R4, RZ, RZ, RZ ;  /* 0x000000ffff047224 */ /* 0x000fe400078e00ff */
[----:B------:R-:W-:Y:S02]  /*1130*/  IMAD.MOV.U32 R31, RZ, RZ, RZ ;  /* 0x000000ffff1f7224 */ /* 0x000fe400078e00ff */
[----:B------:R-:W-:Y:S01]  /*1140*/  IMAD.MOV.U32 R33, RZ, RZ, RZ ;  /* 0x000000ffff217224 */ /* 0x000fe200078e00ff */
[----:B0-----:R-:W0:Y:S01]  /*1150*/  I2F.U32.RP R6, UR4 ;  /* 0x0000000400067d06 */ /* 0x001e220008209000 */
[----:B------:R-:W-:-:S07]  /*1160*/  ISETP.NE.U32.AND P2, PT, RZ, UR4, PT ;  /* 0x00000004ff007c0c */ /* 0x000fce000bf45070 */
[----:B0-----:R-:W0:Y:S02]  /*1170*/  MUFU.RCP R6, R6 ;  /* 0x0000000600067308 */ /* 0x001e240000001000 */
[----:B0-----:R-:W-:-:S06]  /*1180*/  VIADD R7, R6, 0xffffffe ;  /* 0x0ffffffe06077836 */ /* 0x001fcc0000000000 */
[----:B------:R-:W0:Y:S02]  /*1190*/  F2I.FTZ.U32.TRUNC.NTZ R5, R7 ;  /* 0x0000000700057305 */ /* 0x000e24000021f000 */
[----:B0-----:R-:W-:-:S04]  /*11a0*/  IMAD.MOV R9, RZ, RZ, -R5 ;  /* 0x000000ffff097224 */ /* 0x001fc800078e0a05 */
[----:B------:R-:W-:-:S04]  /*11b0*/  IMAD R9, R9, UR4, RZ ;  /* 0x0000000409097c24 */ /* 0x000fc8000f8e02ff */
[----:B------:R-:W-:-:S06]  /*11c0*/  IMAD.HI.U32 R9, R5, R9, R4 ;  /* 0x0000000905097227 */ /* 0x000fcc00078e0004 */
[----:B------:R-:W-:-:S04]  /*11d0*/  IMAD.HI.U32 R32, R9, R30, RZ ;  /* 0x0000001e09207227 */ /* 0x000fc800078e00ff */
[----:B------:R-:W-:-:S04]  /*11e0*/  IMAD.MOV R5, RZ, RZ, -R32 ;  /* 0x000000ffff057224 */ /* 0x000fc800078e0a20 */
[----:B------:R-:W-:-:S05]  /*11f0*/  IMAD R4, R5, UR4, R30 ;  /* 0x0000000405047c24 */ /* 0x000fca000f8e021e */
[----:B------:R-:W-:-:S13]  /*1200*/  ISETP.GE.U32.AND P0, PT, R4, UR4, PT ;  /* 0x0000000404007c0c */ /* 0x000fda000bf06070 */
[----:B------:R-:W-:Y:S02]  /*1210*/  @P0 VIADD R4, R4, -UR4 ;  /* 0x8000000404040c36 */ /* 0x000fe40008000000 */
[----:B------:R-:W-:-:S03]  /*1220*/  @P0 VIADD R32, R32, 0x1 ;  /* 0x0000000120200836 */ /* 0x000fc60000000000 */
[----:B------:R-:W-:-:S13]  /*1230*/  ISETP.GE.U32.AND P1, PT, R4, UR4, PT ;  /* 0x0000000404007c0c */ /* 0x000fda000bf26070 */
[----:B------:R-:W-:Y:S01]  /*1240*/  @P1 VIADD R32, R32, 0x1 ;  /* 0x0000000120201836 */ /* 0x000fe20000000000 */
[----:B------:R-:W-:-:S05]  /*1250*/  @!P2 LOP3.LUT R32, RZ, UR4, RZ, 0x33, !PT ;  /* 0x00000004ff20ac12 */ /* 0x000fca000f8e33ff */
[----:B------:R-:W-:-:S04]  /*1260*/  IMAD.MOV R5, RZ, RZ, -R32 ;  /* 0x000000ffff057224 */ /* 0x000fc800078e0a20 */
[----:B------:R-:W-:Y:S01]  /*1270*/  IMAD R30, R5, UR4, R30 ;  /* 0x00000004051e7c24 */ /* 0x000fe2000f8e021e */
[----:B------:R-:W-:Y:S06]  /*1280*/  BRA `(.L_x_15) ;  /* 0x0000000000347947 */ /* 0x000fec0003800000 */
.L_x_14:
[----:B------:R-:W-:Y:S01]  /*1290*/  IMAD.MOV.U32 R8, RZ, RZ, R30 ;  /* 0x000000ffff087224 */ /* 0x000fe200078e001e */
[----:B------:R-:W-:Y:S01]  /*12a0*/  MOV R6, 0x12d0 ;  /* 0x000012d000067802 */ /* 0x000fe20000000f00 */
[----:B------:R-:W-:-:S07]  /*12b0*/  IMAD.MOV.U32 R7, RZ, RZ, R31 ;  /* 0x000000ffff077224 */ /* 0x000fce00078e001f */
[----:B------:R-:W-:Y:S05]  /*12c0*/  CALL.REL.NOINC `($__internal_0_$__cuda_sm20_div_s64) ;  /* 0x00000018007c7944 */ /* 0x000fea0003c00000 */
[----:B------:R-:W0:Y:S01]  /*12d0*/  LDCU.64 UR4, c[0x0][0x3a8] ;  /* 0x00007500ff0477ac */ /* 0x000e220008000a00 */
[----:B------:R-:W-:Y:S01]  /*12e0*/  IADD3 R5, P0, PT, RZ, -R28, RZ ;  /* 0x8000001cff057210 */ /* 0x000fe20007f1e0ff */
[----:B------:R-:W-:Y:S02]  /*12f0*/  IMAD.MOV.U32 R32, RZ, RZ, R28 ;  /* 0x000000ffff207224 */ /* 0x000fe400078e001c */
[--C-:B------:R-:W-:Y:S02]  /*1300*/  IMAD.MOV.U32 R33, RZ, RZ, R29.reuse ;  /* 0x000000ffff217224 */ /* 0x100fe400078e001d */
[----:B------:R-:W-:-:S04]  /*1310*/  IMAD.X R4, RZ, RZ, ~R29, P0 ;  /* 0x000000ffff047224 */ /* 0x000fc800000e0e1d */
[----:B0-----:R-:W-:Y:S02]  /*1320*/  IMAD R4, R4, UR4, RZ ;  /* 0x0000000404047c24 */ /* 0x001fe4000f8e02ff */
[----:B------:R-:W-:-:S04]  /*1330*/  IMAD.WIDE.U32 R30, R5, UR4, R30 ;  /* 0x00000004051e7c25 */ /* 0x000fc8000f8e001e */
[----:B------:R-:W-:-:S04]  /*1340*/  IMAD R5, R5, UR5, R4 ;  /* 0x0000000505057c24 */ /* 0x000fc8000f8e0204 */
[----:B------:R-:W-:-:S07]  /*1350*/  IMAD.IADD R31, R31, 0x1, R5 ;  /* 0x000000011f1f7824 */ /* 0x000fce00078e0205 */
.L_x_15:
[----:B------:R-:W-:Y:S01]  /*1360*/  ISETP.GT.U32.AND P0, PT, R19, R2, PT ;  /* 0x000000021300720c */ /* 0x000fe20003f04070 */
[----:B------:R-:W-:Y:S03]  /*1370*/  BSSY.RECONVERGENT B0, `(.L_x_16) ;  /* 0x0000046000007945 */ /* 0x000fe60003800200 */
[----:B------:R-:W-:-:S13]  /*1380*/  ISETP.GT.AND.EX P0, PT, R18, RZ, PT, P0 ;  /* 0x000000ff1200720c */ /* 0x000fda0003f04300 */
[----:B------:R-:W-:Y:S05]  /*1390*/  @!P0 BRA `(.L_x_17) ;  /* 0x00000004000c8947 */ /* 0x000fea0003800000 */
[----:B------:R-:W0:Y:S01]  /*13a0*/  LDCU.64 UR4, c[0x0][0x3b0] ;  /* 0x00007600ff0477ac */ /* 0x000e220008000a00 */
[----:B------:R-:W-:Y:S01]  /*13b0*/  ISETP.NE.U32.AND P0, PT, R0, 0x300, PT ;  /* 0x000003000000780c */ /* 0x000fe20003f05070 */
[----:B------:R-:W-:Y:S01]  /*13c0*/  BSSY.RECONVERGENT B1, `(.L_x_18) ;  /* 0x000002a000017945 */ /* 0x000fe20003800200 */
[----:B------:R-:W-:Y:S01]  /*13d0*/  IMAD.MOV.U32 R34, RZ, RZ, R2 ;  /* 0x000000ffff227224 */ /* 0x000fe200078e0002 */
[----:B------:R-:W1:Y:S01]  /*13e0*/  LDCU.128 UR8, c[0x0][0x380] ;  /* 0x00007000ff0877ac */ /* 0x000e620008000c00 */
[----:B------:R-:W-:Y:S01]  /*13f0*/  ISETP.NE.AND.EX P0, PT, RZ, RZ, PT, P0 ;  /* 0x000000ffff00720c */ /* 0x000fe20003f05300 */
[----:B------:R-:W-:Y:S02]  /*1400*/  IMAD.MOV.U32 R35, RZ, RZ, RZ ;  /* 0x000000ffff237224 */ /* 0x000fe400078e00ff */
[----:B0-----:R-:W-:Y:S02]  /*1410*/  IMAD R9, R31, UR4, RZ ;  /* 0x000000041f097c24 */ /* 0x001fe4000f8e02ff */
[----:B------:R-:W-:-:S02]  /*1420*/  IMAD R11, R17, UR4, RZ ;  /* 0x00000004110b7c24 */ /* 0x000fc4000f8e02ff */
[----:B------:R-:W-:-:S04]  /*1430*/  IMAD.WIDE.U32 R6, R30, UR4, RZ ;  /* 0x000000041e067c25 */ /* 0x000fc8000f8e00ff */
[----:B------:R-:W-:Y:S01]  /*1440*/  IMAD.WIDE.U32 R4, R16, UR4, RZ ;  /* 0x0000000410047c25 */ /* 0x000fe2000f8e00ff */
[----:B-1----:R-:W-:-:S03]  /*1450*/  LEA R29, P1, R6, UR8, 0x2 ;  /* 0x00000008061d7c11 */ /* 0x002fc6000f8210ff */
[----:B------:R-:W-:Y:S01]  /*1460*/  IMAD R9, R30, UR5, R9 ;  /* 0x000000051e097c24 */ /* 0x000fe2000f8e0209 */
[----:B------:R-:W-:Y:S01]  /*1470*/  LEA R23, P2, R4, UR10, 0x2 ;  /* 0x0000000a04177c11 */ /* 0x000fe2000f8410ff */
[----:B------:R-:W-:Y:S02]  /*1480*/  IMAD R11, R16, UR5, R11 ;  /* 0x00000005100b7c24 */ /* 0x000fe4000f8e020b */
[----:B------:R-:W-:Y:S02]  /*1490*/  IMAD.IADD R7, R7, 0x1, R9 ;  /* 0x0000000107077824 */ /* 0x000fe400078e0209 */
[----:B------:R-:W-:-:S03]  /*14a0*/  IMAD.IADD R21, R5, 0x1, R11 ;  /* 0x0000000105157824 */ /* 0x000fc600078e020b */
[----:B------:R-:W-:Y:S02]  /*14b0*/  LEA.HI.X R28, R6, UR9, R7, 0x2, P1 ;  /* 0x00000009061c7c11 */ /* 0x000fe400088f1407 */
[----:B------:R-:W-:Y:S01]  /*14c0*/  LEA.HI.X R21, R4, UR11, R21, 0x2, P2 ;  /* 0x0000000b04157c11 */ /* 0x000fe200090f1415 */
[----:B------:R-:W-:Y:S06]  /*14d0*/  @!P0 BRA `(.L_x_19) ;  /* 0x0000000000608947 */ /* 0x000fec0003800000 */
[----:B------:R-:W-:Y:S01]  /*14e0*/  IMAD.SHL.U32 R8, R2, 0x10, RZ ;  /* 0x0000001002087824 */ /* 0x000fe200078e00ff */
[----:B------:R-:W-:-:S04]  /*14f0*/  SHF.R.U32.HI R9, RZ, 0x1c, R2 ;  /* 0x0000001cff097819 */ /* 0x000fc80000011602 */
[----:B------:R-:W-:-:S05]  /*1500*/  IADD3 R10, P0, PT, R8, R29, RZ ;  /* 0x0000001d080a7210 */ /* 0x000fca0007f1e0ff */
[----:B------:R-:W-:-:S05]  /*1510*/  IMAD.X R11, R9, 0x1, R28, P0 ;  /* 0x00000001090b7824 */ /* 0x000fca00000e061c */
[----:B------:R-:W2:Y:S01]  /*1520*/  LDG.E.128 R4, desc[UR36][R10.64] ;  /* 0x000000240a047981 */ /* 0x000ea2000c1e1d00 */
[----:B------:R-:W-:Y:S02]  /*1530*/  IADD3 R8, P0, PT, R8, R23, RZ ;  /* 0x0000001708087210 */ /* 0x000fe40007f1e0ff */
[----:B------:R-:W-:-:S03]  /*1540*/  IADD3 R34, P1, PT, R2, 0x100, RZ ;  /* 0x0000010002227810 */ /* 0x000fc60007f3e0ff */
[----:B------:R-:W-:Y:S01]  /*1550*/  IMAD.X R9, R9, 0x1, R21, P0 ;  /* 0x0000000109097824 */ /* 0x000fe200000e0615 */
[----:B------:R-:W-:Y:S01]  /*1560*/  ISETP.NE.U32.AND P0, PT, R0, RZ, PT ;  /* 0x000000ff0000720c */ /* 0x000fe20003f05070 */
[----:B------:R-:W-:-:S03]  /*1570*/  IMAD.X R35, RZ, RZ, RZ, P1 ;  /* 0x000000ffff237224 */ /* 0x000fc600008e06ff */
[----:B------:R-:W-:Y:S01]  /*1580*/  ISETP.NE.AND.EX P0, PT, RZ, RZ, PT, P0 ;  /* 0x000000ffff00720c */ /* 0x000fe20003f05300 */
[----:B--2---:R0:W-:-:S12]  /*1590*/  STG.E.128 desc[UR36][R8.64], R4 ;  /* 0x0000000408007986 */ /* 0x0041d8000c101d24 */
[----:B------:R-:W-:Y:S05]  /*15a0*/  @!P0 BRA `(.L_x_19) ;  /* 0x00000000002c8947 */ /* 0x000fea0003800000 */
[----:B0-----:R-:W2:Y:S01]  /*15b0*/  LDG.E.128 R4, desc[UR36][R10.64+0x1000] ;  /* 0x001000240a047981 */ /* 0x001ea2000c1e1d00 */
[----:B------:R-:W-:Y:S02]  /*15c0*/  ISETP.NE.U32.AND P0, PT, R0, 0x100, PT ;  /* 0x000001000000780c */ /* 0x000fe40003f05070 */
[----:B------:R-:W-:Y:S02]  /*15d0*/  IADD3 R34, P1, PT, R2, 0x200, RZ ;  /* 0x0000020002227810 */ /* 0x000fe40007f3e0ff */
[----:B------:R-:W-:-:S03]  /*15e0*/  ISETP.NE.AND.EX P0, PT, RZ, RZ, PT, P0 ;  /* 0x000000ffff00720c */ /* 0x000fc60003f05300 */
[----:B------:R-:W-:Y:S01]  /*15f0*/  IMAD.X R35, RZ, RZ, RZ, P1 ;  /* 0x000000ffff237224 */ /* 0x000fe200008e06ff */
[----:B--2---:R1:W-:Y:S09]  /*1600*/  STG.E.128 desc[UR36][R8.64+0x1000], R4 ;  /* 0x0010000408007986 */ /* 0x0043f2000c101d24 */
[----:B------:R-:W-:Y:S05]  /*1610*/  @!P0 BRA `(.L_x_19) ;  /* 0x0000000000108947 */ /* 0x000fea0003800000 */
[----:B-1----:R-:W2:Y:S01]  /*1620*/  LDG.E.128 R4, desc[UR36][R10.64+0x2000] ;  /* 0x002000240a047981 */ /* 0x002ea2000c1e1d00 */
[----:B------:R-:W-:-:S05]  /*1630*/  IADD3 R34, P0, PT, R2, 0x300, RZ ;  /* 0x0000030002227810 */ /* 0x000fca0007f1e0ff */
[----:B------:R-:W-:Y:S01]  /*1640*/  IMAD.X R35, RZ, RZ, RZ, P0 ;  /* 0x000000ffff237224 */ /* 0x000fe200000e06ff */
[----:B--2---:R2:W-:Y:S07]  /*1650*/  STG.E.128 desc[UR36][R8.64+0x2000], R4 ;  /* 0x0020000408007986 */ /* 0x0045ee000c101d24 */
.L_x_19:
[----:B------:R-:W-:Y:S05]  /*1660*/  BSYNC.RECONVERGENT B1 ;  /* 0x0000000000017941 */ /* 0x000fea0003800200 */
.L_x_18:
[----:B------:R-:W-:-:S04]  /*1670*/  ISETP.GE.U32.AND P0, PT, R20, 0x300, PT ;  /* 0x000003001400780c */ /* 0x000fc80003f06070 */
[----:B------:R-:W-:-:S13]  /*1680*/  ISETP.GE.U32.AND.EX P0, PT, R3, RZ, PT, P0 ;  /* 0x000000ff0300720c */ /* 0x000fda0003f06100 */
[----:B------:R-:W-:Y:S05]  /*1690*/  @!P0 BRA `(.L_x_17) ;  /* 0x00000000004c8947 */ /* 0x000fea0003800000 */
.L_x_20:
[C---:B---3--:R-:W-:Y:S01]  /*16a0*/  IMAD.SHL.U32 R36, R34.reuse, 0x10, RZ ;  /* 0x0000001022247824 */ /* 0x048fe200078e00ff */
[----:B012---:R-:W-:-:S04]  /*16b0*/  SHF.L.U64.HI R8, R34, 0x4, R35 ;  /* 0x0000000422087819 */ /* 0x007fc80000010223 */
[----:B------:R-:W-:-:S05]  /*16c0*/  IADD3 R38, P0, PT, R36, R29, RZ ;  /* 0x0000001d24267210 */ /* 0x000fca0007f1e0ff */
[----:B------:R-:W-:-:S05]  /*16d0*/  IMAD.X R39, R8, 0x1, R28, P0 ;  /* 0x0000000108277824 */ /* 0x000fca00000e061c */
[----:B------:R-:W2:Y:S01]  /*16e0*/  LDG.E.128 R4, desc[UR36][R38.64] ;  /* 0x0000002426047981 */ /* 0x000ea2000c1e1d00 */
[----:B------:R-:W-:-:S05]  /*16f0*/  IADD3 R36, P0, PT, R36, R23, RZ ;  /* 0x0000001724247210 */ /* 0x000fca0007f1e0ff */
[----:B------:R-:W-:-:S05]  /*1700*/  IMAD.X R37, R8, 0x1, R21, P0 ;  /* 0x0000000108257824 */ /* 0x000fca00000e0615 */
[----:B--2---:R3:W-:Y:S04]  /*1710*/  STG.E.128 desc[UR36][R36.64], R4 ;  /* 0x0000000424007986 */ /* 0x0047e8000c101d24 */
[----:B------:R-:W2:Y:S04]  /*1720*/  LDG.E.128 R8, desc[UR36][R38.64+0x1000] ;  /* 0x0010002426087981 */ /* 0x000ea8000c1e1d00 */
[----:B--2---:R3:W-:Y:S04]  /*1730*/  STG.E.128 desc[UR36][R36.64+0x1000], R8 ;  /* 0x0010000824007986 */ /* 0x0047e8000c101d24 */
[----:B------:R-:W2:Y:S01]  /*1740*/  LDG.E.128 R12, desc[UR36][R38.64+0x2000] ;  /* 0x00200024260c7981 */ /* 0x000ea2000c1e1d00 */
[----:B------:R-:W-:-:S03]  /*1750*/  IADD3 R34, P0, PT, R34, 0x400, RZ ;  /* 0x0000040022227810 */ /* 0x000fc60007f1e0ff */
[----:B--2---:R3:W-:Y:S04]  /*1760*/  STG.E.128 desc[UR36][R36.64+0x2000], R12 ;  /* 0x0020000c24007986 */ /* 0x0047e8000c101d24 */
[----:B------:R-:W2:Y:S01]  /*1770*/  LDG.E.128 R24, desc[UR36][R38.64+0x3000] ;  /* 0x0030002426187981 */ /* 0x000ea2000c1e1d00 */
[----:B------:R-:W-:Y:S01]  /*1780*/  IMAD.X R35, RZ, RZ, R35, P0 ;  /* 0x000000ffff237224 */ /* 0x000fe200000e0623 */
[----:B------:R-:W-:-:S04]  /*1790*/  ISETP.GE.U32.AND P0, PT, R34, R19, PT ;  /* 0x000000132200720c */ /* 0x000fc80003f06070 */
[----:B------:R-:W-:Y:S01]  /*17a0*/  ISETP.GE.AND.EX P0, PT, R35, R18, PT, P0 ;  /* 0x000000122300720c */ /* 0x000fe20003f06300 */
[----:B--2---:R3:W-:-:S12]  /*17b0*/  STG.E.128 desc[UR36][R36.64+0x3000], R24 ;  /* 0x0030001824007986 */ /* 0x0047d8000c101d24 */
[----:B------:R-:W-:Y:S05]  /*17c0*/  @!P0 BRA `(.L_x_20) ;  /* 0xfffffffc00b48947 */ /* 0x000fea000383ffff */
.L_x_17:
[----:B------:R-:W-:Y:S05]  /*17d0*/  BSYNC.RECONVERGENT B0 ;  /* 0x0000000000007941 */ /* 0x000fea0003800200 */
.L_x_16:
[----:B------:R-:W-:Y:S01]  /*17e0*/  ISETP.NE.AND P1, PT, R22, RZ, PT ;  /* 0x000000ff1600720c */ /* 0x000fe20003f25270 */
[----:B0123--:R-:W0:-:S12]  /*17f0*/  LDC.64 R4, c[0x0][0x390] ;  /* 0x0000e400ff047b82 */ /* 0x00fe180000000a00 */
[----:B------:R-:W1:Y:S01]  /*1800*/  @P1 LDC.64 R8, c[0x0][0x3b8] ;  /* 0x0000ee00ff081b82 */ /* 0x000e620000000a00 */
[----:B------:R-:W-:Y:S02]  /*1810*/  @P1 IMAD.MOV.U32 R6, RZ, RZ, R32 ;  /* 0x000000ffff061224 */ /* 0x000fe400078e0020 */
[----:B------:R-:W-:Y:S02]  /*1820*/  @P1 IMAD.MOV.U32 R7, RZ, RZ, R33 ;  /* 0x000000ffff071224 */ /* 0x000fe400078e0021 */
[-C--:B-1----:R-:W-:Y:S02]  /*1830*/  @P1 IMAD R31, R31, R8.reuse, RZ ;  /* 0x000000081f1f1224 */ /* 0x082fe400078e02ff */
[----:B------:R-:W-:-:S04]  /*1840*/  @P1 IMAD.WIDE.U32 R6, R30, R8, R6 ;  /* 0x000000081e061225 */ /* 0x000fc800078e0006 */
[----:B------:R-:W-:Y:S01]  /*1850*/  @P1 IMAD R31, R30, R9, R31 ;  /* 0x000000091e1f1224 */ /* 0x000fe200078e021f */
[----:B0-----:R-:W-:-:S03]  /*1860*/  @P1 LEA R4, P0, R6, R4, 0x2 ;  /* 0x0000000406041211 */ /* 0x001fc600078010ff */
[----:B------:R-:W-:-:S05]  /*1870*/  @P1 IMAD.IADD R7, R7, 0x1, R31 ;  /* 0x0000000107071824 */ /* 0x000fca00078e021f */
[----:B------:R-:W-:Y:S02]  /*1880*/  @P1 LEA.HI.X R5, R6, R5, R7, 0x2, P0 ;  /* 0x0000000506051211 */ /* 0x000fe400000f1407 */
[----:B------:R-:W0:Y:S04]  /*1890*/  LDC.64 R6, c[0x0][0x398] ;  /* 0x0000e600ff067b82 */ /* 0x000e280000000a00 */
[----:B------:R-:W2:Y:S01]  /*18a0*/  @P1 LDG.E R5, desc[UR36][R4.64] ;  /* 0x0000002404051981 */ /* 0x000ea2000c1e1900 */
[----:B0-----:R-:W-:-:S04]  /*18b0*/  @P1 LEA R6, P0, R16, R6, 0x2 ;  /* 0x0000000610061211 */ /* 0x001fc800078010ff */
[C---:B------:R-:W-:Y:S02]  /*18c0*/  @P1 LEA.HI.X R7, R16.reuse, R7, R17, 0x2, P0 ;  /* 0x0000000710071211 */ /* 0x040fe400000f1411 */
[----:B------:R-:W-:-:S05]  /*18d0*/  IADD3 R16, P0, PT, R16, UR40, RZ ;  /* 0x0000002810107c10 */ /* 0x000fca000ff1e0ff */
[----:B------:R-:W-:Y:S01]  /*18e0*/  IMAD.X R17, RZ, RZ, R17, P0 ;  /* 0x000000ffff117224 */ /* 0x000fe200000e0611 */
[----:B------:R-:W-:-:S04]  /*18f0*/  ISETP.GE.U32.AND P0, PT, R16, R44, PT ;  /* 0x0000002c1000720c */ /* 0x000fc80003f06070 */
[----:B------:R-:W-:Y:S01]  /*1900*/  ISETP.GE.AND.EX P0, PT, R17, R45, PT, P0 ;  /* 0x0000002d1100720c */ /* 0x000fe20003f06300 */
[----:B--2---:R0:W-:-:S12]  /*1910*/  @P1 STG.E desc[UR36][R6.64], R5 ;  /* 0x0000000506001986 */ /* 0x0041d8000c101924 */
[----:B------:R-:W-:Y:S05]  /*1920*/  @!P0 BRA `(.L_x_21) ;  /* 0xfffffff400d48947 */ /* 0x000fea000383ffff */
[----:B------:R-:W-:Y:S05]  /*1930*/  EXIT ;  /* 0x000000000000794d */ /* 0x000fea0003800000 */
.L_x_0:
[----:B------:R-:W0:Y:S02]  /*1940*/  LDCU.64 UR4, c[0x0][0x390] ;  /* 0x00007200ff0477ac */ /* 0x000e240008000a00 */
[----:B0-----:R-:W-:-:S04]  /*1950*/  UISETP.NE.U32.AND UP0, UPT, UR4, URZ, UPT ;  /* 0x000000ff0400728c */ /* 0x001fc8000bf05070 */
[----:B------:R-:W-:-:S09]  /*1960*/  UISETP.NE.AND.EX UP0, UPT, UR5, URZ, UPT, UP0 ;  /* 0x000000ff0500728c */ /* 0x000fd2000bf05300 */
[----:B------:R-:W-:Y:S05]  /*1970*/  BRA.U UP0, `(.L_x_22) ;  /* 0x0000000900407547 */ /* 0x000fea000b800000 */
[----:B------:R-:W-:-:S04]  /*1980*/  LOP3.LUT R0, RZ, R2, RZ, 0x33, !PT ;  /* 0x00000002ff007212 */ /* 0x000fc800078e33ff */
[----:B------:R-:W-:-:S04]  /*1990*/  IADD3 RZ, P0, PT, R0, R19, RZ ;  /* 0x0000001300ff7210 */ /* 0x000fc80007f1e0ff */
[----:B------:R-:W-:-:S09]  /*19a0*/  IADD3.X R23, PT, PT, R18, -0x1, RZ, P0, !PT ;  /* 0xffffffff12177810 */ /* 0x000fd200007fe4ff */
.L_x_32:
[----:B------:R-:W0:Y:S02]  /*19b0*/  LDCU.64 UR4, c[0x0][0x3a0] ;  /* 0x00007400ff0477ac */ /* 0x000e240008000a00 */
[C---:B0-----:R-:W-:Y:S01]  /*19c0*/  LEA R4, P0, R16.reuse, UR4, 0x2 ;  /* 0x0000000410047c11 */ /* 0x041fe2000f8010ff */
[----:B------:R-:W0:Y:S03]  /*19d0*/  LDCU UR4, c[0x0][0x3ac] ;  /* 0x00007580ff0477ac */ /* 0x000e260008000800 */
[----:B------:R-:W-:-:S05]  /*19e0*/  LEA.HI.X R5, R16, UR5, R17, 0x2, P0 ;  /* 0x0000000510057c11 */ /* 0x000fca00080f1411 */
[----:B------:R-:W2:Y:S01]  /*19f0*/  LDG.E R10, desc[UR36][R4.64] ;  /* 0x00000024040a7981 */ /* 0x000ea2000c1e1900 */
[----:B------:R-:W-:Y:S01]  /*1a00*/  BSSY.RECONVERGENT B0, `(.L_x_23) ;  /* 0x000001d000007945 */ /* 0x000fe20003800200 */
        /* <DEDUP_REMOVED lines=24> */
.L_x_24:
[----:B------:R-:W-:-:S07]  /*1b90*/  MOV R8, 0x1bb0 ;  /* 0x00001bb000087802 */ /* 0x000fce0000000f00 */
[----:B------:R-:W-:Y:S05]  /*1ba0*/  CALL.REL.NOINC `($__internal_1_$__cuda_sm20_rem_s64) ;  /* 0x0000001400907944 */ /* 0x000fea0003c00000 */
[----:B------:R-:W-:Y:S02]  /*1bb0*/  IMAD.MOV.U32 R24, RZ, RZ, R10 ;  /* 0x000000ffff187224 */ /* 0x000fe400078e000a */
[----:B------:R-:W-:-:S07]  /*1bc0*/  IMAD.MOV.U32 R25, RZ, RZ, R11 ;  /* 0x000000ffff197224 */ /* 0x000fce00078e000b */
.L_x_25:
[----:B------:R-:W-:Y:S05]  /*1bd0*/  BSYNC.RECONVERGENT B0 ;  /* 0x0000000000007941 */ /* 0x000fea0003800200 */
.L_x_23:
[----:B------:R-:W0:Y:S01]  /*1be0*/  LDCU.64 UR10, c[0x0][0x3b0] ;  /* 0x00007600ff0a77ac */ /* 0x000e220008000a00 */
[----:B------:R-:W-:Y:S01]  /*1bf0*/  MOV R14, 0x0 ;  /* 0x00000000000e7802 */ /* 0x000fe20000000f00 */
[----:B------:R-:W-:Y:S01]  /*1c00*/  IMAD.MOV.U32 R8, RZ, RZ, 0x6a ;  /* 0x0000006aff087424 */ /* 0x000fe200078e00ff */
[----:B------:R-:W-:Y:S01]  /*1c10*/  ISETP.GT.U32.AND P0, PT, R19, R2, PT ;  /* 0x000000021300720c */ /* 0x000fe20003f04070 */
[----:B------:R-:W1:Y:S01]  /*1c20*/  LDCU.64 UR4, c[0x4][0x18] ;  /* 0x01000300ff0477ac */ /* 0x000e620008000a00 */
[----:B------:R-:W-:Y:S02]  /*1c30*/  IMAD.MOV.U32 R12, RZ, RZ, 0x1 ;  /* 0x00000001ff0c7424 */ /* 0x000fe400078e00ff */
[----:B------:R-:W2:Y:S01]  /*1c40*/  LDC.64 R14, c[0x4][R14] ;  /* 0x010000000e0e7b82 */ /* 0x000ea20000000a00 */
[----:B------:R-:W3:Y:S01]  /*1c50*/  LDCU.64 UR6, c[0x4][0x20] ;  /* 0x01000400ff0677ac */ /* 0x000ee20008000a00 */
[----:B------:R-:W-:Y:S01]  /*1c60*/  ISETP.GT.AND.EX P0, PT, R18, RZ, PT, P0 ;  /* 0x000000ff1200720c */ /* 0x000fe20003f04300 */
[----:B------:R-:W-:Y:S01]  /*1c70*/  IMAD.MOV.U32 R13, RZ, RZ, RZ ;  /* 0x000000ffff0d7224 */ /* 0x000fe200078e00ff */
[----:B------:R-:W4:Y:S02]  /*1c80*/  LDCU.64 UR8, c[0x4][0x10] ;  /* 0x01000200ff0877ac */ /* 0x000f240008000a00 */
[----:B------:R-:W-:Y:S01]  /*1c90*/  P2R R26, PR, RZ, 0x1 ;  /* 0x00000001ff1a7803 */ /* 0x000fe20000000000 */
[----:B0-----:R-:W-:-:S04]  /*1ca0*/  IMAD R3, R25, UR10, RZ ;  /* 0x0000000a19037c24 */ /* 0x001fc8000f8e02ff */
[C---:B------:R-:W-:Y:S02]  /*1cb0*/  IMAD R3, R24.reuse, UR11, R3 ;  /* 0x0000000b18037c24 */ /* 0x040fe4000f8e0203 */
[----:B------:R-:W-:-:S04]  /*1cc0*/  IMAD.WIDE.U32 R24, R24, UR10, RZ ;  /* 0x0000000a18187c25 */ /* 0x000fc8000f8e00ff */
[----:B-1----:R-:W-:Y:S02]  /*1cd0*/  IMAD.U32 R4, RZ, RZ, UR4 ;  /* 0x00000004ff047e24 */ /* 0x002fe4000f8e00ff */
[----:B------:R-:W-:Y:S02]  /*1ce0*/  IMAD.U32 R5, RZ, RZ, UR5 ;  /* 0x00000005ff057e24 */ /* 0x000fe4000f8e00ff */
[----:B---3--:R-:W-:Y:S02]  /*1cf0*/  IMAD.U32 R6, RZ, RZ, UR6 ;  /* 0x00000006ff067e24 */ /* 0x008fe4000f8e00ff */
[----:B------:R-:W-:Y:S02]  /*1d00*/  IMAD.U32 R7, RZ, RZ, UR7 ;  /* 0x00000007ff077e24 */ /* 0x000fe4000f8e00ff */
[----:B----4-:R-:W-:Y:S02]  /*1d10*/  IMAD.U32 R10, RZ, RZ, UR8 ;  /* 0x00000008ff0a7e24 */ /* 0x010fe4000f8e00ff */
[----:B------:R-:W-:-:S02]  /*1d20*/  IMAD.U32 R11, RZ, RZ, UR9 ;  /* 0x00000009ff0b7e24 */ /* 0x000fc4000f8e00ff */
[----:B------:R-:W-:-:S07]  /*1d30*/  IMAD.IADD R27, R25, 0x1, R3 ;  /* 0x00000001191b7824 */ /* 0x000fce00078e0203 */
[----:B------:R-:W-:-:S07]  /*1d40*/  LEPC R20, `(.L_x_26) ;  /* 0x000000001014794e */ /* 0x000fce0000000000 */
[----:B--2---:R-:W-:Y:S05]  /*1d50*/  CALL.ABS.NOINC R14 ;  /* 0x000000000e007343 */ /* 0x004fea0003c00000 */
.L_x_26:
[----:B------:R-:W-:Y:S01]  /*1d60*/  ISETP.NE.AND P6, PT, R26, RZ, PT ;  /* 0x000000ff1a00720c */ /* 0x000fe20003fc5270 */
[----:B------:R-:W-:-:S12]  /*1d70*/  BSSY.RECONVERGENT B0, `(.L_x_27) ;  /* 0x0000044000007945 */ /* 0x000fd80003800200 */
[----:B------:R-:W-:Y:S05]  /*1d80*/  @!P6 BRA `(.L_x_28) ;  /* 0x000000040008e947 */ /* 0x000fea0003800000 */
[----:B------:R-:W0:Y:S01]  /*1d90*/  LDCU.64 UR8, c[0x0][0x3b0] ;  /* 0x00007600ff0877ac */ /* 0x000e220008000a00 */
[----:B------:R-:W-:Y:S01]  /*1da0*/  LOP3.LUT R12, RZ, R2, RZ, 0x33, !PT ;  /* 0x00000002ff0c7212 */ /* 0x000fe200078e33ff */
[----:B------:R-:W-:Y:S01]  /*1db0*/  BSSY.RECONVERGENT B1, `(.L_x_29) ;  /* 0x0000029000017945 */ /* 0x000fe20003800200 */
[----:B------:R-:W-:Y:S01]  /*1dc0*/  IMAD.MOV.U32 R32, RZ, RZ, R2 ;  /* 0x000000ffff207224 */ /* 0x000fe200078e0002 */
[----:B------:R-:W1:Y:S01]  /*1dd0*/  LDCU.128 UR4, c[0x0][0x380] ;  /* 0x00007000ff0477ac */ /* 0x000e620008000c00 */
[----:B------:R-:W-:Y:S02]  /*1de0*/  IMAD.MOV.U32 R33, RZ, RZ, RZ ;  /* 0x000000ffff217224 */ /* 0x000fe400078e00ff */
[----:B------:R-:W-:-:S05]  /*1df0*/  IMAD.IADD R12, R12, 0x1, R19 ;  /* 0x000000010c0c7824 */ /* 0x000fca00078e0213 */
[----:B------:R-:W-:-:S04]  /*1e00*/  LOP3.LUT R13, R12, 0x300, RZ, 0xc0, !PT ;  /* 0x000003000c0d7812 */ /* 0x000fc800078ec0ff */
[----:B------:R-:W-:Y:S01]  /*1e10*/  ISETP.NE.U32.AND P0, PT, R13, 0x300, PT ;  /* 0x000003000d00780c */ /* 0x000fe20003f05070 */
[----:B0-----:R-:W-:-:S03]  /*1e20*/  IMAD R3, R17, UR8, RZ ;  /* 0x0000000811037c24 */ /* 0x001fc6000f8e02ff */
[----:B------:R-:W-:Y:S01]  /*1e30*/  ISETP.NE.AND.EX P0, PT, RZ, RZ, PT, P0 ;  /* 0x000000ffff00720c */ /* 0x000fe20003f05300 */
[----:B------:R-:W-:Y:S01]  /*1e40*/  IMAD.WIDE.U32 R4, R16, UR8, RZ ;  /* 0x0000000810047c25 */ /* 0x000fe2000f8e00ff */
[----:B-1----:R-:W-:-:S03]  /*1e50*/  LEA R21, P1, R24, UR4, 0x2 ;  /* 0x0000000418157c11 */ /* 0x002fc6000f8210ff */
[----:B------:R-:W-:Y:S01]  /*1e60*/  IMAD R7, R16, UR9, R3 ;  /* 0x0000000910077c24 */ /* 0x000fe2000f8e0203 */
[----:B------:R-:W-:Y:S02]  /*1e70*/  LEA R3, P2, R4, UR6, 0x2 ;  /* 0x0000000604037c11 */ /* 0x000fe4000f8410ff */
[----:B------:R-:W-:Y:S01]  /*1e80*/  LEA.HI.X R20, R24, UR5, R27, 0x2, P1 ;  /* 0x0000000518147c11 */ /* 0x000fe200088f141b */
[----:B------:R-:W-:-:S05]  /*1e90*/  IMAD.IADD R5, R5, 0x1, R7 ;  /* 0x0000000105057824 */ /* 0x000fca00078e0207 */
        /* <DEDUP_REMOVED lines=26> */
.L_x_30:
[----:B------:R-:W-:Y:S05]  /*2040*/  BSYNC.RECONVERGENT B1 ;  /* 0x0000000000017941 */ /* 0x000fea0003800200 */
.L_x_29:
[----:B------:R-:W-:-:S04]  /*2050*/  ISETP.GE.U32.AND P0, PT, R12, 0x300, PT ;  /* 0x000003000c00780c */ /* 0x000fc80003f06070 */
[----:B------:R-:W-:-:S13]  /*2060*/  ISETP.GE.U32.AND.EX P0, PT, R23, RZ, PT, P0 ;  /* 0x000000ff1700720c */ /* 0x000fda0003f06100 */
[----:B------:R-:W-:Y:S05]  /*2070*/  @!P0 BRA `(.L_x_28) ;  /* 0x00000000004c8947 */ /* 0x000fea0003800000 */
.L_x_31:
        /* <DEDUP_REMOVED lines=19> */
.L_x_28:
[----:B------:R-:W-:Y:S05]  /*21b0*/  BSYNC.RECONVERGENT B0 ;  /* 0x0000000000007941 */ /* 0x000fea0003800200 */
.L_x_27:
        /* <DEDUP_REMOVED lines=12> */
.L_x_22:
[----:B0-----:R-:W0:Y:S02]  /*2280*/  LDCU.64 UR4, c[0x0][0x3a0] ;  /* 0x00007400ff0477ac */ /* 0x001e240008000a00 */
        /* <DEDUP_REMOVED lines=10> */
[----:B------:R-:W-:Y:S02]  /*2330*/  IMAD.MOV.U32 R23, RZ, RZ, RZ ;  /* 0x000000ffff177224 */ /* 0x000fe400078e00ff */
        /* <DEDUP_REMOVED lines=22> */
.L_x_34:
[----:B------:R-:W-:Y:S01]  /*24a0*/  IMAD.MOV.U32 R8, RZ, RZ, R2 ;  /* 0x000000ffff087224 */ /* 0x000fe200078e0002 */
[----:B------:R-:W-:Y:S01]  /*24b0*/  MOV R6, 0x24e0 ;  /* 0x000024e000067802 */ /* 0x000fe20000000f00 */
[----:B------:R-:W-:-:S07]  /*24c0*/  IMAD.MOV.U32 R7, RZ, RZ, R3 ;  /* 0x000000ffff077224 */ /* 0x000fce00078e0003 */
[----:B------:R-:W-:Y:S05]  /*24d0*/  CALL.REL.NOINC `($__internal_0_$__cuda_sm20_div_s64) ;  /* 0x0000000400f87944 */ /* 0x000fea0003c00000 */
[----:B------:R-:W0:Y:S01]  /*24e0*/  LDCU.64 UR4, c[0x0][0x3a8] ;  /* 0x00007500ff0477ac */ /* 0x000e220008000a00 */
[----:B------:R-:W-:-:S05]  /*24f0*/  IADD3 R5, P0, PT, RZ, -R28, RZ ;  /* 0x8000001cff057210 */ /* 0x000fca0007f1e0ff */
[----:B------:R-:W-:-:S04]  /*2500*/  IMAD.X R0, RZ, RZ, ~R29, P0 ;  /* 0x000000ffff007224 */ /* 0x000fc800000e0e1d */
[----:B0-----:R-:W-:Y:S02]  /*2510*/  IMAD R0, R0, UR4, RZ ;  /* 0x0000000400007c24 */ /* 0x001fe4000f8e02ff */
[----:B------:R-:W-:-:S04]  /*2520*/  IMAD.WIDE.U32 R2, R5, UR4, R2 ;  /* 0x0000000405027c25 */ /* 0x000fc8000f8e0002 */
[----:B------:R-:W-:-:S04]  /*2530*/  IMAD R5, R5, UR5, R0 ;  /* 0x0000000505057c24 */ /* 0x000fc8000f8e0200 */
[----:B------:R-:W-:-:S07]  /*2540*/  IMAD.IADD R23, R5, 0x1, R3 ;  /* 0x0000000105177824 */ /* 0x000fce00078e0203 */
.L_x_35:
[----:B------:R-:W-:Y:S05]  /*2550*/  BSYNC.RECONVERGENT B0 ;  /* 0x0000000000007941 */ /* 0x000fea0003800200 */
.L_x_33:
[----:B------:R-:W0:Y:S01]  /*2560*/  S2R R0, SR_TID.X ;  /* 0x0000000000007919 */ /* 0x000e220000002100 */
[----:B------:R-:W-:Y:S01]  /*2570*/  MOV R14, 0x0 ;  /* 0x00000000000e7802 */ /* 0x000fe20000000f00 */
[----:B------:R-:W1:Y:S01]  /*2580*/  LDCU.64 UR4, c[0x4][0x18] ;  /* 0x01000300ff0477ac */ /* 0x000e620008000a00 */
[----:B------:R-:W-:Y:S02]  /*2590*/  IMAD.MOV.U32 R8, RZ, RZ, 0x6a ;  /* 0x0000006aff087424 */ /* 0x000fe400078e00ff */
[----:B------:R-:W-:Y:S01]  /*25a0*/  IMAD.MOV.U32 R12, RZ, RZ, 0x1 ;  /* 0x00000001ff0c7424 */ /* 0x000fe200078e00ff */
[----:B------:R-:W2:Y:S01]  /*25b0*/  LDCU.64 UR6, c[0x4][0x20] ;  /* 0x01000400ff0677ac */ /* 0x000ea20008000a00 */
[----:B------:R-:W3:Y:S01]  /*25c0*/  LDC.64 R14, c[0x4][R14] ;  /* 0x010000000e0e7b82 */ /* 0x000ee20000000a00 */
[----:B------:R-:W-:Y:S01]  /*25d0*/  IMAD.MOV.U32 R13, RZ, RZ, RZ ;  /* 0x000000ffff0d7224 */ /* 0x000fe200078e00ff */
[----:B------:R-:W4:Y:S01]  /*25e0*/  LDCU.64 UR8, c[0x4][0x10] ;  /* 0x01000200ff0877ac */ /* 0x000f220008000a00 */
[----:B-1----:R-:W-:-:S02]  /*25f0*/  IMAD.U32 R4, RZ, RZ, UR4 ;  /* 0x00000004ff047e24 */ /* 0x002fc4000f8e00ff */
[----:B------:R-:W-:Y:S02]  /*2600*/  IMAD.U32 R5, RZ, RZ, UR5 ;  /* 0x00000005ff057e24 */ /* 0x000fe4000f8e00ff */
[----:B--2---:R-:W-:Y:S02]  /*2610*/  IMAD.U32 R6, RZ, RZ, UR6 ;  /* 0x00000006ff067e24 */ /* 0x004fe4000f8e00ff */
[----:B------:R-:W-:Y:S02]  /*2620*/  IMAD.U32 R7, RZ, RZ, UR7 ;  /* 0x00000007ff077e24 */ /* 0x000fe4000f8e00ff */
[----:B----4-:R-:W-:Y:S02]  /*2630*/  IMAD.U32 R10, RZ, RZ, UR8 ;  /* 0x00000008ff0a7e24 */ /* 0x010fe4000f8e00ff */
[----:B------:R-:W-:Y:S01]  /*2640*/  IMAD.U32 R11, RZ, RZ, UR9 ;  /* 0x00000009ff0b7e24 */ /* 0x000fe2000f8e00ff */
[----:B0-----:R-:W-:-:S04]  /*2650*/  ISETP.GT.U32.AND P0, PT, R19, R0, PT ;  /* 0x000000001300720c */ /* 0x001fc80003f04070 */
[----:B------:R-:W-:-:S04]  /*2660*/  ISETP.GT.AND.EX P0, PT, R18, RZ, PT, P0 ;  /* 0x000000ff1200720c */ /* 0x000fc80003f04300 */
[----:B------:R-:W-:-:S09]  /*2670*/  P2R R24, PR, RZ, 0x1 ;  /* 0x00000001ff187803 */ /* 0x000fd20000000000 */
[----:B------:R-:W-:-:S07]  /*2680*/  LEPC R20, `(.L_x_36) ;  /* 0x000000001014794e */ /* 0x000fce0000000000 */
[----:B---3--:R-:W-:Y:S05]  /*2690*/  CALL.ABS.NOINC R14 ;  /* 0x000000000e007343 */ /* 0x008fea0003c00000 */
.L_x_36:
[----:B------:R-:W-:Y:S01]  /*26a0*/  ISETP.NE.AND P6, PT, R24, RZ, PT ;  /* 0x000000ff1800720c */ /* 0x000fe20003fc5270 */
[----:B------:R-:W-:-:S12]  /*26b0*/  BSSY.RECONVERGENT B0, `(.L_x_37) ;  /* 0x000004a000007945 */ /* 0x000fd80003800200 */
[----:B------:R-:W-:Y:S05]  /*26c0*/  @!P6 BRA `(.L_x_38) ;  /* 0x000000040020e947 */ /* 0x000fea0003800000 */
[----:B------:R-:W0:Y:S01]  /*26d0*/  S2R R12, SR_TID.X ;  /* 0x00000000000c7919 */ /* 0x000e220000002100 */
[----:B------:R-:W1:Y:S01]  /*26e0*/  LDCU.64 UR4, c[0x0][0x3b0] ;  /* 0x00007600ff0477ac */ /* 0x000e620008000a00 */
[----:B------:R-:W-:Y:S01]  /*26f0*/  BSSY.RECONVERGENT B1, `(.L_x_39) ;  /* 0x000002e000017945 */ /* 0x000fe20003800200 */
[----:B------:R-:W-:Y:S01]  /*2700*/  IMAD.MOV.U32 R35, RZ, RZ, RZ ;  /* 0x000000ffff237224 */ /* 0x000fe200078e00ff */
[----:B------:R-:W2:Y:S01]  /*2710*/  LDCU.128 UR8, c[0x0][0x380] ;  /* 0x00007000ff0877ac */ /* 0x000ea20008000c00 */
[----:B-1----:R-:W-:Y:S02]  /*2720*/  IMAD R3, R23, UR4, RZ ;  /* 0x0000000417037c24 */ /* 0x002fe4000f8e02ff */
[----:B------:R-:W-:Y:S02]  /*2730*/  IMAD R11, R17, UR4, RZ ;  /* 0x00000004110b7c24 */ /* 0x000fe4000f8e02ff */
[----:B------:R-:W-:-:S04]  /*2740*/  IMAD.WIDE.U32 R6, R2, UR4, RZ ;  /* 0x0000000402067c25 */ /* 0x000fc8000f8e00ff */
[----:B------:R-:W-:Y:S01]  /*2750*/  IMAD.WIDE.U32 R4, R16, UR4, RZ ;  /* 0x0000000410047c25 */ /* 0x000fe2000f8e00ff */
[----:B--2---:R-:W-:-:S03]  /*2760*/  LEA R21, P2, R6, UR8, 0x2 ;  /* 0x0000000806157c11 */ /* 0x004fc6000f8410ff */
[----:B------:R-:W-:Y:S01]  /*2770*/  IMAD R9, R2, UR5, R3 ;  /* 0x0000000502097c24 */ /* 0x000fe2000f8e0203 */
[----:B0-----:R-:W-:Y:S01]  /*2780*/  LOP3.LUT R0, RZ, R12, RZ, 0x33, !PT ;  /* 0x0000000cff007212 */ /* 0x001fe200078e33ff */
[----:B------:R-:W-:Y:S01]  /*2790*/  IMAD R11, R16, UR5, R11 ;  /* 0x00000005100b7c24 */ /* 0x000fe2000f8e020b */
[----:B------:R-:W-:Y:S01]  /*27a0*/  LEA R3, P3, R4, UR10, 0x2 ;  /* 0x0000000a04037c11 */ /* 0x000fe2000f8610ff */
[----:B------:R-:W-:Y:S01]  /*27b0*/  IMAD.IADD R7, R7, 0x1, R9 ;  /* 0x0000000107077824 */ /* 0x000fe200078e0209 */
[----:B------:R-:W-:Y:S01]  /*27c0*/  IADD3 R13, P1, PT, R0, R19, RZ ;  /* 0x00000013000d7210 */ /* 0x000fe20007f3e0ff */
[----:B------:R-:W-:Y:S02]  /*27d0*/  IMAD.IADD R5, R5, 0x1, R11 ;  /* 0x0000000105057824 */ /* 0x000fe400078e020b */
[----:B------:R-:W-:Y:S01]  /*27e0*/  IMAD.MOV.U32 R34, RZ, RZ, R12 ;  /* 0x000000ffff227224 */ /* 0x000fe200078e000c */
[----:B------:R-:W-:Y:S02]  /*27f0*/  LOP3.LUT R14, R13, 0x300, RZ, 0xc0, !PT ;  /* 0x000003000d0e7812 */ /* 0x000fe400078ec0ff */
[----:B------:R-:W-:-:S02]  /*2800*/  LEA.HI.X R20, R6, UR9, R7, 0x2, P2 ;  /* 0x0000000906147c11 */ /* 0x000fc400090f1407 */
[----:B------:R-:W-:Y:S02]  /*2810*/  ISETP.NE.U32.AND P0, PT, R14, 0x300, PT ;  /* 0x000003000e00780c */ /* 0x000fe40003f05070 */
[----:B------:R-:W-:Y:S02]  /*2820*/  LEA.HI.X R0, R4, UR11, R5, 0x2, P3 ;  /* 0x0000000b04007c11 */ /* 0x000fe400098f1405 */
[----:B------:R-:W-:-:S13]  /*2830*/  ISETP.NE.AND.EX P0, PT, RZ, RZ, PT, P0 ;  /* 0x000000ffff00720c */ /* 0x000fda0003f05300 */
[----:B------:R-:W-:Y:S05]  /*2840*/  @!P0 BRA `(.L_x_40) ;  /* 0x0000000000608947 */ /* 0x000fea0003800000 */
        /* <DEDUP_REMOVED lines=24> */
.L_x_40:
[----:B------:R-:W-:Y:S05]  /*29d0*/  BSYNC.RECONVERGENT B1 ;  /* 0x0000000000017941 */ /* 0x000fea0003800200 */
.L_x_39:
[----:B------:R-:W-:Y:S02]  /*29e0*/  ISETP.GE.U32.AND P0, PT, R13, 0x300, PT ;  /* 0x000003000d00780c */ /* 0x000fe40003f06070 */
[----:B012---:R-:W-:-:S04]  /*29f0*/  IADD3.X R4, PT, PT, R18, -0x1, RZ, P1, !PT ;  /* 0xffffffff12047810 */ /* 0x007fc80000ffe4ff */
[----:B------:R-:W-:-:S13]  /*2a00*/  ISETP.GE.U32.AND.EX P0, PT, R4, RZ, PT, P0 ;  /* 0x000000ff0400720c */ /* 0x000fda0003f06100 */
[----:B------:R-:W-:Y:S05]  /*2a10*/  @!P0 BRA `(.L_x_38) ;  /* 0x00000000004c8947 */ /* 0x000fea0003800000 */
.L_x_41:
[C---:B0-----:R-:W-:Y:S01]  /*2a20*/  IMAD.SHL.U32 R30, R34.reuse, 0x10, RZ ;  /* 0x00000010221e7824 */ /* 0x041fe200078e00ff */
[----:B------:R-:W-:-:S04]  /*2a30*/  SHF.L.U64.HI R9, R34, 0x4, R35 ;  /* 0x0000000422097819 */ /* 0x000fc80000010223 */
        /* <DEDUP_REMOVED lines=17> */
.L_x_38:
[----:B------:R-:W-:Y:S05]  /*2b50*/  BSYNC.RECONVERGENT B0 ;  /* 0x0000000000007941 */ /* 0x000fea0003800200 */
.L_x_37:
[----:B------:R-:W-:Y:S01]  /*2b60*/  ISETP.NE.AND P1, PT, R22, RZ, PT ;  /* 0x000000ff1600720c */ /* 0x000fe20003f25270 */
[----:B0-----:R-:W0:-:S12]  /*2b70*/  LDC.64 R8, c[0x0][0x390] ;  /* 0x0000e400ff087b82 */ /* 0x001e180000000a00 */
        /* <DEDUP_REMOVED lines=20> */
        .weak           $__internal_0_$__cuda_sm20_div_s64
        .type           $__internal_0_$__cuda_sm20_div_s64,@function
        .size           $__internal_0_$__cuda_sm20_div_s64,($__internal_1_$__cuda_sm20_rem_s64 - $__internal_0_$__cuda_sm20_div_s64)
$__internal_0_$__cuda_sm20_div_s64:
[----:B------:R-:W-:Y:S01]  /*2cc0*/  UIADD3 UR4, UP1, UPT, URZ, -UR38, URZ ;  /* 0x80000026ff047290 */ /* 0x000fe2000ff3e0ff */
[----:B------:R-:W-:Y:S01]  /*2cd0*/  ISETP.GE.AND P3, PT, R7, RZ, PT ;  /* 0x000000ff0700720c */ /* 0x000fe20003f66270 */
[----:B------:R-:W-:Y:S02]  /*2ce0*/  UISETP.GE.AND UP0, UPT, UR39, URZ, UPT ;  /* 0x000000ff2700728c */ /* 0x000fe4000bf06270 */
[----:B------:R-:W-:Y:S02]  /*2cf0*/  UIADD3.X UR5, UPT, UPT, URZ, ~UR39, URZ, UP1, !UPT ;  /* 0x80000027ff057290 */ /* 0x000fe40008ffe4ff */
[----:B------:R-:W-:Y:S02]  /*2d00*/  USEL UR4, UR4, UR38, !UP0 ;  /* 0x0000002604047287 */ /* 0x000fe4000c000000 */
[----:B------:R-:W-:-:S09]  /*2d10*/  USEL UR5, UR5, UR39, !UP0 ;  /* 0x0000002705057287 */ /* 0x000fd2000c000000 */
[----:B------:R-:W0:Y:S08]  /*2d20*/  I2F.U64.RP R9, UR4 ;  /* 0x0000000400097d12 */ /* 0x000e300008309000 */
[----:B0-----:R-:W0:Y:S02]  /*2d30*/  MUFU.RCP R9, R9 ;  /* 0x0000000900097308 */ /* 0x001e240000001000 */
[----:B0-----:R-:W-:-:S06]  /*2d40*/  VIADD R4, R9, 0x1ffffffe ;  /* 0x1ffffffe09047836 */ /* 0x001fcc0000000000 */
[----:B------:R-:W0:Y:S02]  /*2d50*/  F2I.U64.TRUNC R4, R4 ;  /* 0x0000000400047311 */ /* 0x000e24000020d800 */
[----:B0-----:R-:W-:-:S04]  /*2d60*/  IMAD.WIDE.U32 R10, R4, UR4, RZ ;  /* 0x00000004040a7c25 */ /* 0x001fc8000f8e00ff */
[----:B------:R-:W-:Y:S01]  /*2d70*/  IMAD R11, R4, UR5, R11 ;  /* 0x00000005040b7c24 */ /* 0x000fe2000f8e020b */
[----:B------:R-:W-:-:S03]  /*2d80*/  IADD3 R13, P0, PT, RZ, -R10, RZ ;  /* 0x8000000aff0d7210 */ /* 0x000fc60007f1e0ff */
[----:B------:R-:W-:Y:S02]  /*2d90*/  IMAD R11, R5, UR4, R11 ;  /* 0x00000004050b7c24 */ /* 0x000fe4000f8e020b */
[----:B------:R-:W-:-:S04]  /*2da0*/  IMAD.HI.U32 R10, R4, R13, RZ ;  /* 0x0000000d040a7227 */ /* 0x000fc800078e00ff */
[----:B------:R-:W-:Y:S02]  /*2db0*/  IMAD.X R15, RZ, RZ, ~R11, P0 ;  /* 0x000000ffff0f7224 */ /* 0x000fe400000e0e0b */
[----:B------:R-:W-:Y:S02]  /*2dc0*/  IMAD.MOV.U32 R11, RZ, RZ, R4 ;  /* 0x000000ffff0b7224 */ /* 0x000fe400078e0004 */
[-C--:B------:R-:W-:Y:S02]  /*2dd0*/  IMAD R21, R5, R15.reuse, RZ ;  /* 0x0000000f05157224 */ /* 0x080fe400078e02ff */
[----:B------:R-:W-:-:S04]  /*2de0*/  IMAD.WIDE.U32 R10, P0, R4, R15, R10 ;  /* 0x0000000f040a7225 */ /* 0x000fc8000780000a */
[----:B------:R-:W-:-:S04]  /*2df0*/  IMAD.HI.U32 R9, R5, R15, RZ ;  /* 0x0000000f05097227 */ /* 0x000fc800078e00ff */
[----:B------:R-:W-:-:S04]  /*2e00*/  IMAD.HI.U32 R10, P1, R5, R13, R10 ;  /* 0x0000000d050a7227 */ /* 0x000fc8000782000a */
[----:B------:R-:W-:Y:S01]  /*2e10*/  IMAD.X R9, R9, 0x1, R5, P0 ;  /* 0x0000000109097824 */ /* 0x000fe200000e0605 */
[----:B------:R-:W-:-:S04]  /*2e20*/  IADD3 R11, P2, PT, R21, R10, RZ ;  /* 0x0000000a150b7210 */ /* 0x000fc80007f5e0ff */
[----:B------:R-:W-:Y:S01]  /*2e30*/  IADD3.X R13, PT, PT, RZ, RZ, R9, P2, P1 ;  /* 0x000000ffff0d7210 */ /* 0x000fe200017e2409 */
[----:B------:R-:W-:Y:S01]  /*2e40*/  IMAD.WIDE.U32 R4, R11, UR4, RZ ;  /* 0x000000040b047c25 */ /* 0x000fe2000f8e00ff */
[----:B------:R-:W-:-:S03]  /*2e50*/  IADD3 R9, P4, PT, RZ, -R8, RZ ;  /* 0x80000008ff097210 */ /* 0x000fc60007f9e0ff */
[----:B------:R-:W-:Y:S01]  /*2e60*/  IMAD R10, R11, UR5, R5 ;  /* 0x000000050b0a7c24 */ /* 0x000fe2000f8e0205 */
[----:B------:R-:W-:Y:S02]  /*2e70*/  IADD3 R5, P0, PT, RZ, -R4, RZ ;  /* 0x80000004ff057210 */ /* 0x000fe40007f1e0ff */
[----:B------:R-:W-:Y:S01]  /*2e80*/  SEL R9, R9, R8, !P3 ;  /* 0x0000000809097207 */ /* 0x000fe20005800000 */
[----:B------:R-:W-:Y:S02]  /*2e90*/  IMAD R4, R13, UR4, R10 ;  /* 0x000000040d047c24 */ /* 0x000fe4000f8e020a */
[----:B------:R-:W-:-:S04]  /*2ea0*/  IMAD.HI.U32 R10, R11, R5, RZ ;  /* 0x000000050b0a7227 */ /* 0x000fc800078e00ff */
[----:B------:R-:W-:-:S04]  /*2eb0*/  IMAD.X R4, RZ, RZ, ~R4, P0 ;  /* 0x000000ffff047224 */ /* 0x000fc800000e0e04 */
[----:B------:R-:W-:-:S04]  /*2ec0*/  IMAD.WIDE.U32 R10, P0, R11, R4, R10 ;  /* 0x000000040b0a7225 */ /* 0x000fc8000780000a */
[----:B------:R-:W-:-:S04]  /*2ed0*/  IMAD.HI.U32 R10, P1, R13, R5, R10 ;  /* 0x000000050d0a7227 */ /* 0x000fc8000782000a */
[CC--:B------:R-:W-:Y:S02]  /*2ee0*/  IMAD R5, R13.reuse, R4.reuse, RZ ;  /* 0x000000040d057224 */ /* 0x0c0fe400078e02ff */
[----:B------:R-:W-:-:S03]  /*2ef0*/  IMAD.HI.U32 R4, R13, R4, RZ ;  /* 0x000000040d047227 */ /* 0x000fc600078e00ff */
[----:B------:R-:W-:Y:S01]  /*2f00*/  IADD3 R8, P2, PT, R5, R10, RZ ;  /* 0x0000000a05087210 */ /* 0x000fe20007f5e0ff */
[----:B------:R-:W-:Y:S02]  /*2f10*/  IMAD.X R10, RZ, RZ, ~R7, P4 ;  /* 0x000000ffff0a7224 */ /* 0x000fe400020e0e07 */
[----:B------:R-:W-:Y:S02]  /*2f20*/  IMAD.X R13, R4, 0x1, R13, P0 ;  /* 0x00000001040d7824 */ /* 0x000fe400000e060d */
[----:B------:R-:W-:Y:S01]  /*2f30*/  IMAD.HI.U32 R4, R8, R9, RZ ;  /* 0x0000000908047227 */ /* 0x000fe200078e00ff */
[----:B------:R-:W-:Y:S02]  /*2f40*/  SEL R10, R10, R7, !P3 ;  /* 0x000000070a0a7207 */ /* 0x000fe40005800000 */
[----:B------:R-:W-:Y:S01]  /*2f50*/  IADD3.X R13, PT, PT, RZ, RZ, R13, P2, P1 ;  /* 0x000000ffff0d7210 */ /* 0x000fe200017e240d */
[----:B------:R-:W-:Y:S02]  /*2f60*/  IMAD.MOV.U32 R5, RZ, RZ, RZ ;  /* 0x000000ffff057224 */ /* 0x000fe400078e00ff */
[----:B------:R-:W-:-:S04]  /*2f70*/  IMAD.WIDE.U32 R4, R8, R10, R4 ;  /* 0x0000000a08047225 */ /* 0x000fc800078e0004 */
[C---:B------:R-:W-:Y:S02]  /*2f80*/  IMAD R11, R13.reuse, R10, RZ ;  /* 0x0000000a0d0b7224 */ /* 0x040fe400078e02ff */
[----:B------:R-:W-:-:S04]  /*2f90*/  IMAD.HI.U32 R4, P0, R13, R9, R4 ;  /* 0x000000090d047227 */ /* 0x000fc80007800004 */
[----:B------:R-:W-:Y:S01]  /*2fa0*/  IMAD.HI.U32 R8, R13, R10, RZ ;  /* 0x0000000a0d087227 */ /* 0x000fe200078e00ff */
[----:B------:R-:W-:-:S03]  /*2fb0*/  IADD3 R11, P1, PT, R11, R4, RZ ;  /* 0x000000040b0b7210 */ /* 0x000fc60007f3e0ff */
[----:B------:R-:W-:Y:S02]  /*2fc0*/  IMAD.X R8, RZ, RZ, R8, P0 ;  /* 0x000000ffff087224 */ /* 0x000fe400000e0608 */
[----:B------:R-:W-:-:S04]  /*2fd0*/  IMAD.WIDE.U32 R4, R11, UR4, RZ ;  /* 0x000000040b047c25 */ /* 0x000fc8000f8e00ff */
[----:B------:R-:W-:Y:S01]  /*2fe0*/  IMAD.X R8, RZ, RZ, R8, P1 ;  /* 0x000000ffff087224 */ /* 0x000fe200008e0608 */
[----:B------:R-:W-:Y:S01]  /*2ff0*/  IADD3 R12, P1, PT, -R4, R9, RZ ;  /* 0x00000009040c7210 */ /* 0x000fe20007f3e1ff */
[C---:B------:R-:W-:Y:S01]  /*3000*/  IMAD R5, R11.reuse, UR5, R5 ;  /* 0x000000050b057c24 */ /* 0x040fe2000f8e0205 */
[----:B------:R-:W-:Y:S02]  /*3010*/  IADD3 R4, P2, PT, R11, 0x1, RZ ;  /* 0x000000010b047810 */ /* 0x000fe40007f5e0ff */
[----:B------:R-:W-:Y:S01]  /*3020*/  ISETP.GE.U32.AND P0, PT, R12, UR4, PT ;  /* 0x000000040c007c0c */ /* 0x000fe2000bf06070 */
[----:B------:R-:W-:-:S04]  /*3030*/  IMAD R5, R8, UR4, R5 ;  /* 0x0000000408057c24 */ /* 0x000fc8000f8e0205 */
[----:B------:R-:W-:Y:S01]  /*3040*/  IMAD.X R13, R10, 0x1, ~R5, P1 ;  /* 0x000000010a0d7824 */ /* 0x000fe200008e0e05 */
[----:B------:R-:W-:Y:S01]  /*3050*/  IADD3 R9, P1, PT, R12, -UR4, RZ ;  /* 0x800000040c097c10 */ /* 0x000fe2000ff3e0ff */
[----:B------:R-:W-:-:S03]  /*3060*/  IMAD.X R5, RZ, RZ, R8, P2 ;  /* 0x000000ffff057224 */ /* 0x000fc600010e0608 */
[C---:B------:R-:W-:Y:S02]  /*3070*/  ISETP.GE.U32.AND.EX P0, PT, R13.reuse, UR5, PT, P0 ;  /* 0x000000050d007c0c */ /* 0x040fe4000bf06100 */
[----:B------:R-:W-:Y:S02]  /*3080*/  IADD3.X R10, PT, PT, R13, ~UR5, RZ, P1, !PT ;  /* 0x800000050d0a7c10 */ /* 0x000fe40008ffe4ff */
[----:B------:R-:W-:Y:S02]  /*3090*/  SEL R9, R9, R12, P0 ;  /* 0x0000000c09097207 */ /* 0x000fe40000000000 */
[----:B------:R-:W-:Y:S02]  /*30a0*/  SEL R11, R4, R11, P0 ;  /* 0x0000000b040b7207 */ /* 0x000fe40000000000 */
[----:B------:R-:W-:Y:S02]  /*30b0*/  SEL R10, R10, R13, P0 ;  /* 0x0000000d0a0a7207 */ /* 0x000fe40000000000 */
[----:B------:R-:W-:-:S02]  /*30c0*/  ISETP.GE.U32.AND P1, PT, R9, UR4, PT ;  /* 0x0000000409007c0c */ /* 0x000fc4000bf26070 */
[----:B------:R-:W-:Y:S02]  /*30d0*/  SEL R8, R5, R8, P0 ;  /* 0x0000000805087207 */ /* 0x000fe40000000000 */
[----:B------:R-:W-:Y:S02]  /*30e0*/  IADD3 R28, P2, PT, R11, 0x1, RZ ;  /* 0x000000010b1c7810 */ /* 0x000fe40007f5e0ff */
[----:B------:R-:W-:Y:S02]  /*30f0*/  ISETP.GE.U32.AND.EX P0, PT, R10, UR5, PT, P1 ;  /* 0x000000050a007c0c */ /* 0x000fe4000bf06110 */
[----:B------:R-:W-:Y:S01]  /*3100*/  LOP3.LUT R4, R7, UR39, RZ, 0x3c, !PT ;  /* 0x0000002707047c12 */ /* 0x000fe2000f8e3cff */
[----:B------:R-:W-:Y:S01]  /*3110*/  IMAD.X R29, RZ, RZ, R8, P2 ;  /* 0x000000ffff1d7224 */ /* 0x000fe200010e0608 */
[----:B------:R-:W-:Y:S01]  /*3120*/  SEL R28, R28, R11, P0 ;  /* 0x0000000b1c1c7207 */ /* 0x000fe20000000000 */
[----:B------:R-:W-:Y:S01]  /*3130*/  IMAD.MOV.U32 R7, RZ, RZ, 0x0 ;  /* 0x00000000ff077424 */ /* 0x000fe200078e00ff */
[----:B------:R-:W-:-:S02]  /*3140*/  ISETP.GE.AND P1, PT, R4, RZ, PT ;  /* 0x000000ff0400720c */ /* 0x000fc40003f26270 */
[----:B------:R-:W-:Y:S02]  /*3150*/  SEL R29, R29, R8, P0 ;  /* 0x000000081d1d7207 */ /* 0x000fe40000000000 */
[-C--:B------:R-:W-:Y:S02]  /*3160*/  IADD3 R5, P2, PT, RZ, -R28.reuse, RZ ;  /* 0x8000001cff057210 */ /* 0x080fe40007f5e0ff */
[----:B------:R-:W-:Y:S02]  /*3170*/  ISETP.NE.U32.AND P0, PT, RZ, UR38, PT ;  /* 0x00000026ff007c0c */ /* 0x000fe4000bf05070 */
[----:B------:R-:W-:Y:S01]  /*3180*/  SEL R28, R5, R28, !P1 ;  /* 0x0000001c051c7207 */ /* 0x000fe20004800000 */
[----:B------:R-:W-:Y:S01]  /*3190*/  IMAD.X R4, RZ, RZ, ~R29, P2 ;  /* 0x000000ffff047224 */ /* 0x000fe200010e0e1d */
[----:B------:R-:W-:-:S04]  /*31a0*/  ISETP.NE.AND.EX P0, PT, RZ, UR39, PT, P0 ;  /* 0x00000027ff007c0c */ /* 0x000fc8000bf05300 */
[----:B------:R-:W-:Y:S02]  /*31b0*/  SEL R29, R4, R29, !P1 ;  /* 0x0000001d041d7207 */ /* 0x000fe40004800000 */
[----:B------:R-:W-:Y:S02]  /*31c0*/  SEL R28, R28, 0xffffffff, P0 ;  /* 0xffffffff1c1c7807 */ /* 0x000fe40000000000 */
[----:B------:R-:W-:Y:S01]  /*31d0*/  SEL R29, R29, 0xffffffff, P0 ;  /* 0xffffffff1d1d7807 */ /* 0x000fe20000000000 */
[----:B------:R-:W-:Y:S06]  /*31e0*/  RET.REL.NODEC R6 `(_Z21expandInputRowsKernelIfEvPKT_PS0_PKfPfPKilllPKll) ;  /* 0xffffffcc06847950 */ /* 0x000fec0003c3ffff */
        .weak           $__internal_1_$__cuda_sm20_rem_s64
        .type           $__internal_1_$__cuda_sm20_rem_s64,@function
        .size           $__internal_1_$__cuda_sm20_rem_s64,(.L_x_87 - $__internal_1_$__cuda_sm20_rem_s64)
$__internal_1_$__cuda_sm20_rem_s64:
[----:B------:R-:W-:Y:S02]  /*31f0*/  UIADD3 UR4, UP1, UPT, URZ, -UR38, URZ ;  /* 0x80000026ff047290 */ /* 0x000fe4000ff3e0ff */
        /* <DEDUP_REMOVED lines=23> */
[----:B------:R-:W-:-:S03]  /*3370*/  ISETP.GE.AND P1, PT, R9, RZ, PT ;  /* 0x000000ff0900720c */ /* 0x000fc60003f26270 */
[----:B------:R-:W-:Y:S01]  /*3380*/  IMAD R4, R5, UR5, R7 ;  /* 0x0000000505047c24 */ /* 0x000fe2000f8e0207 */
[----:B------:R-:W-:Y:S02]  /*3390*/  IADD3 R13, P0, PT, RZ, -R6, RZ ;  /* 0x80000006ff0d7210 */ /* 0x000fe40007f1e0ff */
[-C--:B------:R-:W-:Y:S01]  /*33a0*/  IADD3 R7, P4, PT, RZ, -R10.reuse, RZ ;  /* 0x8000000aff077210 */ /* 0x080fe20007f9e0ff */
[----:B------:R-:W-:Y:S02]  /*33b0*/  IMAD R6, R11, UR4, R4 ;  /* 0x000000040b067c24 */ /* 0x000fe4000f8e0204 */
[----:B------:R-:W-:Y:S01]  /*33c0*/  IMAD.HI.U32 R4, R5, R13, RZ ;  /* 0x0000000d05047227 */ /* 0x000fe200078e00ff */
[----:B------:R-:W-:-:S03]  /*33d0*/  SEL R7, R7, R10, !P1 ;  /* 0x0000000a07077207 */ /* 0x000fc60004800000 */
[----:B------:R-:W-:Y:S02]  /*33e0*/  IMAD.X R6, RZ, RZ, ~R6, P0 ;  /* 0x000000ffff067224 */ /* 0x000fe400000e0e06 */
[----:B------:R-:W-:Y:S02]  /*33f0*/  IMAD.X R10, RZ, RZ, ~R9, P4 ;  /* 0x000000ffff0a7224 */ /* 0x000fe400020e0e09 */
[----:B------:R-:W-:-:S03]  /*3400*/  IMAD.WIDE.U32 R4, P0, R5, R6, R4 ;  /* 0x0000000605047225 */ /* 0x000fc60007800004 */
[----:B------:R-:W-:Y:S01]  /*3410*/  SEL R9, R10, R9, !P1 ;  /* 0x000000090a097207 */ /* 0x000fe20004800000 */
[----:B------:R-:W-:-:S04]  /*3420*/  IMAD.HI.U32 R12, R11, R6, RZ ;  /* 0x000000060b0c7227 */ /* 0x000fc800078e00ff */
[----:B------:R-:W-:-:S04]  /*3430*/  IMAD.HI.U32 R4, P2, R11, R13, R4 ;  /* 0x0000000d0b047227 */ /* 0x000fc80007840004 */
[----:B------:R-:W-:Y:S02]  /*3440*/  IMAD R5, R11, R6, RZ ;  /* 0x000000060b057224 */ /* 0x000fe400078e02ff */
[----:B------:R-:W-:-:S03]  /*3450*/  IMAD.X R11, R12, 0x1, R11, P0 ;  /* 0x000000010c0b7824 */ /* 0x000fc600000e060b */
[----:B------:R-:W-:Y:S01]  /*3460*/  IADD3 R6, P3, PT, R5, R4, RZ ;  /* 0x0000000405067210 */ /* 0x000fe20007f7e0ff */
[----:B------:R-:W-:-:S03]  /*3470*/  IMAD.MOV.U32 R5, RZ, RZ, RZ ;  /* 0x000000ffff057224 */ /* 0x000fc600078e00ff */
[----:B------:R-:W-:Y:S01]  /*3480*/  IADD3.X R10, PT, PT, RZ, RZ, R11, P3, P2 ;  /* 0x000000ffff0a7210 */ /* 0x000fe20001fe440b */
[----:B------:R-:W-:-:S04]  /*3490*/  IMAD.HI.U32 R4, R6, R7, RZ ;  /* 0x0000000706047227 */ /* 0x000fc800078e00ff */
[-C--:B------:R-:W-:Y:S02]  /*34a0*/  IMAD R11, R10, R9.reuse, RZ ;  /* 0x000000090a0b7224 */ /* 0x080fe400078e02ff */
[----:B------:R-:W-:-:S04]  /*34b0*/  IMAD.WIDE.U32 R4, R6, R9, R4 ;  /* 0x0000000906047225 */ /* 0x000fc800078e0004 */
[----:B------:R-:W-:-:S04]  /*34c0*/  IMAD.HI.U32 R6, R10, R9, RZ ;  /* 0x000000090a067227 */ /* 0x000fc800078e00ff */
[----:B------:R-:W-:-:S04]  /*34d0*/  IMAD.HI.U32 R4, P0, R10, R7, R4 ;  /* 0x000000070a047227 */ /* 0x000fc80007800004 */
[----:B------:R-:W-:Y:S01]  /*34e0*/  IMAD.X R6, RZ, RZ, R6, P0 ;  /* 0x000000ffff067224 */ /* 0x000fe200000e0606 */
[----:B------:R-:W-:-:S05]  /*34f0*/  IADD3 R11, P2, PT, R11, R4, RZ ;  /* 0x000000040b0b7210 */ /* 0x000fca0007f5e0ff */
[----:B------:R-:W-:-:S04]  /*3500*/  IMAD.WIDE.U32 R4, R11, UR4, RZ ;  /* 0x000000040b047c25 */ /* 0x000fc8000f8e00ff */
[----:B------:R-:W-:Y:S01]  /*3510*/  IMAD.X R6, RZ, RZ, R6, P2 ;  /* 0x000000ffff067224 */ /* 0x000fe200010e0606 */
[----:B------:R-:W-:Y:S01]  /*3520*/  IADD3 R10, P2, PT, -R4, R7, RZ ;  /* 0x00000007040a7210 */ /* 0x000fe20007f5e1ff */
[----:B------:R-:W-:-:S03]  /*3530*/  IMAD R11, R11, UR5, R5 ;  /* 0x000000050b0b7c24 */ /* 0x000fc6000f8e0205 */
[----:B------:R-:W-:Y:S01]  /*3540*/  ISETP.GE.U32.AND P0, PT, R10, UR4, PT ;  /* 0x000000040a007c0c */ /* 0x000fe2000bf06070 */
[----:B------:R-:W-:-:S04]  /*3550*/  IMAD R6, R6, UR4, R11 ;  /* 0x0000000406067c24 */ /* 0x000fc8000f8e020b */
[----:B------:R-:W-:Y:S01]  /*3560*/  IMAD.X R9, R9, 0x1, ~R6, P2 ;  /* 0x0000000109097824 */ /* 0x000fe200010e0e06 */
[----:B------:R-:W-:-:S04]  /*3570*/  IADD3 R5, P2, PT, R10, -UR4, RZ ;  /* 0x800000040a057c10 */ /* 0x000fc8000ff5e0ff */
[C---:B------:R-:W-:Y:S02]  /*3580*/  ISETP.GE.U32.AND.EX P0, PT, R9.reuse, UR5, PT, P0 ;  /* 0x0000000509007c0c */ /* 0x040fe4000bf06100 */
[----:B------:R-:W-:Y:S02]  /*3590*/  IADD3.X R4, PT, PT, R9, ~UR5, RZ, P2, !PT ;  /* 0x8000000509047c10 */ /* 0x000fe400097fe4ff */
[----:B------:R-:W-:Y:S02]  /*35a0*/  SEL R5, R5, R10, P0 ;  /* 0x0000000a05057207 */ /* 0x000fe40000000000 */
[----:B------:R-:W-:Y:S01]  /*35b0*/  SEL R4, R4, R9, P0 ;  /* 0x0000000904047207 */ /* 0x000fe20000000000 */
[----:B------:R-:W-:Y:S01]  /*35c0*/  IMAD.MOV.U32 R9, RZ, RZ, 0x0 ;  /* 0x00000000ff097424 */ /* 0x000fe200078e00ff */
[C---:B------:R-:W-:Y:S02]  /*35d0*/  ISETP.GE.U32.AND P0, PT, R5.reuse, UR4, PT ;  /* 0x0000000405007c0c */ /* 0x040fe4000bf06070 */
[----:B------:R-:W-:-:S02]  /*35e0*/  IADD3 R10, P2, PT, R5, -UR4, RZ ;  /* 0x80000004050a7c10 */ /* 0x000fc4000ff5e0ff */
[C---:B------:R-:W-:Y:S02]  /*35f0*/  ISETP.GE.U32.AND.EX P0, PT, R4.reuse, UR5, PT, P0 ;  /* 0x0000000504007c0c */ /* 0x040fe4000bf06100 */
[----:B------:R-:W-:Y:S02]  /*3600*/  IADD3.X R11, PT, PT, R4, ~UR5, RZ, P2, !PT ;  /* 0x80000005040b7c10 */ /* 0x000fe400097fe4ff */
[----:B------:R-:W-:Y:S02]  /*3610*/  SEL R10, R10, R5, P0 ;  /* 0x000000050a0a7207 */ /* 0x000fe40000000000 */
[----:B------:R-:W-:Y:S02]  /*3620*/  SEL R11, R11, R4, P0 ;  /* 0x000000040b0b7207 */ /* 0x000fe40000000000 */
[----:B------:R-:W-:Y:S02]  /*3630*/  IADD3 R5, P2, PT, RZ, -R10, RZ ;  /* 0x8000000aff057210 */ /* 0x000fe40007f5e0ff */
[----:B------:R-:W-:-:S02]  /*3640*/  ISETP.NE.U32.AND P0, PT, RZ, UR38, PT ;  /* 0x00000026ff007c0c */ /* 0x000fc4000bf05070 */
[----:B------:R-:W-:Y:S01]  /*3650*/  SEL R10, R5, R10, !P1 ;  /* 0x0000000a050a7207 */ /* 0x000fe20004800000 */
[----:B------:R-:W-:Y:S01]  /*3660*/  IMAD.X R4, RZ, RZ, ~R11, P2 ;  /* 0x000000ffff047224 */ /* 0x000fe200010e0e0b */
[----:B------:R-:W-:-:S04]  /*3670*/  ISETP.NE.AND.EX P0, PT, RZ, UR39, PT, P0 ;  /* 0x00000027ff007c0c */ /* 0x000fc8000bf05300 */
[----:B------:R-:W-:Y:S02]  /*3680*/  SEL R11, R4, R11, !P1 ;  /* 0x0000000b040b7207 */ /* 0x000fe40004800000 */
[----:B------:R-:W-:Y:S02]  /*3690*/  SEL R10, R10, 0xffffffff, P0 ;  /* 0xffffffff0a0a7807 */ /* 0x000fe40000000000 */
[----:B------:R-:W-:Y:S01]  /*36a0*/  SEL R11, R11, 0xffffffff, P0 ;  /* 0xffffffff0b0b7807 */ /* 0x000fe20000000000 */
[----:B------:R-:W-:Y:S06]  /*36b0*/  RET.REL.NODEC R8 `(_Z21expandInputRowsKernelIfEvPKT_PS0_PKfPfPKilllPKll) ;  /* 0xffffffc808507950 */ /* 0x000fec0003c3ffff */
.L_x_42:
[----:B------:R-:W-:-:S00]  /*36c0*/  BRA `(.L_x_42) ;  /* 0xfffffffc00fc7947 */ /* 0x000fc0000383ffff */
[----:B------:R-:W-:-:S00]  /*36d0*/  NOP ;  /* 0x0000000000007918 */ /* 0x000fc00000000000 */
        /* <DEDUP_REMOVED lines=10> */
.L_x_87:


//--------------------- .text._Z21expandInputRowsKernelI6__halfEvPKT_PS1_PKfPfPKilllPKll --------------------------
	.section	.text._Z21expandInputRowsKernelI6__halfEvPKT_PS1_PKfPfPKilllPKll,"ax",@progbits
	.align	128
        .global         _Z21expandInputRowsKernelI6__halfEvPKT_PS1_PKfPfPKilllPKll
        .type           _Z21expandInputRowsKernelI6__halfEvPKT_PS1_PKfPfPKilllPKll,@function
        .size           _Z21expandInputRowsKernelI6__halfEvPKT_PS1_PKfPfPKilllPKll,(.L_x_89 - _Z21expandInputRowsKernelI6__halfEvPKT_PS1_PKfPfPKilllPKll)
        .other          _Z21expandInputRowsKernelI6__halfEvPKT_PS1_PKfPfPKilllPKll,@"STO_CUDA_ENTRY STV_DEFAULT"
_Z21expandInputRowsKernelI6__halfEvPKT_PS1_PKfPfPKilllPKll:
.text._Z21expandInputRowsKernelI6__halfEvPKT_PS1_PKfPfPKilllPKll:
        /* <DEDUP_REMOVED lines=46> */
.L_x_56:
        /* <DEDUP_REMOVED lines=29> */
.L_x_45:
[----:B------:R-:W-:-:S07]  /*04b0*/  MOV R8, 0x4d0 ;  /* 0x000004d000087802 */ /* 0x000fce0000000f00 */
[----:B------:R-:W-:Y:S05]  /*04c0*/  CALL.REL.NOINC `($__internal_3_$__cuda_sm20_rem_s64) ;  /* 0x0000002c00487944 */ /* 0x000fea0003c00000 */
.L_x_46:
        /* <DEDUP_REMOVED lines=49> */
.L_x_50:
[----:B------:R-:W-:Y:S05]  /*07e0*/  BSYNC.RECONVERGENT B1 ;  /* 0x0000000000017941 */ /* 0x000fea0003800200 */
.L_x_49:
        /* <DEDUP_REMOVED lines=29> */
.L_x_53:
        /* <DEDUP_REMOVED lines=45> */
.L_x_52:
[----:B------:R-:W-:Y:S05]  /*0c90*/  BSYNC.RECONVERGENT B1 ;  /* 0x0000000000017941 */ /* 0x000fea0003800200 */
.L_x_51:
        /* <DEDUP_REMOVED lines=33> */
.L_x_55:
[----:B------:R-:W-:Y:S05]  /*0eb0*/  BSYNC.RECONVERGENT B1 ;  /* 0x0000000000017941 */ /* 0x000fea0003800200 */
.L_x_54:
        /* <DEDUP_REMOVED lines=11> */
.L_x_48:
[----:B------:R-:W-:Y:S05]  /*0f70*/  BSYNC.RECONVERGENT B0 ;  /* 0x0000000000007941 */ /* 0x000fea0003800200 */
.L_x_47:
        /* <DEDUP_REMOVED lines=12> */
.L_x_44:
[----:B------:R-:W-:-:S04]  /*1040*/  LOP3.LUT R20, RZ, R2, RZ, 0x33, !PT ;  /* 0x00000002ff147212 */ /* 0x000fc800078e33ff */
[----:B------:R-:W-:-:S04]  /*1050*/  IADD3 R20, P0, PT, R20, R19, RZ ;  /* 0x0000001314147210 */ /* 0x000fc80007f1e0ff */
[----:B------:R-:W-:Y:S02]  /*1060*/  IADD3.X R3, PT, PT, R18, -0x1, RZ, P0, !PT ;  /* 0xffffffff12037810 */ /* 0x000fe400007fe4ff */
[----:B------:R-:W-:-:S07]  /*1070*/  LOP3.LUT R0, R20, 0x300, RZ, 0xc0, !PT ;  /* 0x0000030014007812 */ /* 0x000fce00078ec0ff */
.L_x_64:
        /* <DEDUP_REMOVED lines=33> */
.L_x_57:
[----:B------:R-:W-:Y:S01]  /*1290*/  IMAD.MOV.U32 R8, RZ, RZ, R30 ;  /* 0x000000ffff087224 */ /* 0x000fe200078e001e */
[----:B------:R-:W-:Y:S01]  /*12a0*/  MOV R6, 0x12d0 ;  /* 0x000012d000067802 */ /* 0x000fe20000000f00 */
[----:B------:R-:W-:-:S07]  /*12b0*/  IMAD.MOV.U32 R7, RZ, RZ, R31 ;  /* 0x000000ffff077224 */ /* 0x000fce00078e001f */
[----:B------:R-:W-:Y:S05]  /*12c0*/  CALL.REL.NOINC `($__internal_2_$__cuda_sm20_div_s64) ;  /* 0x00000018007c7944 */ /* 0x000fea0003c00000 */
        /* <DEDUP_REMOVED lines=9> */
.L_x_58:
        /* <DEDUP_REMOVED lines=48> */
.L_x_62:
[----:B------:R-:W-:Y:S05]  /*1660*/  BSYNC.RECONVERGENT B1 ;  /* 0x0000000000017941 */ /* 0x000fea0003800200 */
.L_x_61:
[----:B------:R-:W-:-:S04]  /*1670*/  ISETP.GE.U32.AND P0, PT, R20, 0x300, PT ;  /* 0x000003001400780c */ /* 0x000fc80003f06070 */
[----:B------:R-:W-:-:S13]  /*1680*/  ISETP.GE.U32.AND.EX P0, PT, R3, RZ, PT, P0 ;  /* 0x000000ff0300720c */ /* 0x000fda0003f06100 */
[----:B------:R-:W-:Y:S05]  /*1690*/  @!P0 BRA `(.L_x_60) ;  /* 0x00000000004c8947 */ /* 0x000fea0003800000 */
.L_x_63:
        /* <DEDUP_REMOVED lines=19> */
.L_x_60:
[----:B------:R-:W-:Y:S05]  /*17d0*/  BSYNC.RECONVERGENT B0 ;  /* 0x0000000000007941 */ /* 0x000fea0003800200 */
.L_x_59:
        /* <DEDUP_REMOVED lines=22> */
.L_x_43:
[----:B------:R-:W0:Y:S02]  /*1940*/  LDCU.64 UR4, c[0x0][0x390] ;  /* 0x00007200ff0477ac */ /* 0x000e240008000a00 */
[----:B0-----:R-:W-:-:S04]  /*1950*/  UISETP.NE.U32.AND UP0, UPT, UR4, URZ, UPT ;  /* 0x000000ff0400728c */ /* 0x001fc8000bf05070 */
[----:B------:R-:W-:-:S09]  /*1960*/  UISETP.NE.AND.EX UP0, UPT, UR5, URZ, UPT, UP0 ;  /* 0x000000ff0500728c */ /* 0x000fd2000bf05300 */
[----:B------:R-:W-:Y:S05]  /*1970*/  BRA.U UP0, `(.L_x_65) ;  /* 0x0000000900407547 */ /* 0x000fea000b800000 */
[----:B------:R-:W-:-:S04]  /*1980*/  LOP3.LUT R0, RZ, R2, RZ, 0x33, !PT ;  /* 0x00000002ff007212 */ /* 0x000fc800078e33ff */
[----:B------:R-:W-:-:S04]  /*1990*/  IADD3 RZ, P0, PT, R0, R19, RZ ;  /* 0x0000001300ff7210 */ /* 0x000fc80007f1e0ff */
[----:B------:R-:W-:-:S09]  /*19a0*/  IADD3.X R23, PT, PT, R18, -0x1, RZ, P0, !PT ;  /* 0xffffffff12177810 */ /* 0x000fd200007fe4ff */
.L_x_75:
        /* <DEDUP_REMOVED lines=30> */
.L_x_67:
[----:B------:R-:W-:-:S07]  /*1b90*/  MOV R8, 0x1bb0 ;  /* 0x00001bb000087802 */ /* 0x000fce0000000f00 */
[----:B------:R-:W-:Y:S05]  /*1ba0*/  CALL.REL.NOINC `($__internal_3_$__cuda_sm20_rem_s64) ;  /* 0x0000001400907944 */ /* 0x000fea0003c00000 */
[----:B------:R-:W-:Y:S02]  /*1bb0*/  IMAD.MOV.U32 R24, RZ, RZ, R10 ;  /* 0x000000ffff187224 */ /* 0x000fe400078e000a */
[----:B------:R-:W-:-:S07]  /*1bc0*/  IMAD.MOV.U32 R25, RZ, RZ, R11 ;  /* 0x000000ffff197224 */ /* 0x000fce00078e000b */
.L_x_68:
[----:B------:R-:W-:Y:S05]  /*1bd0*/  BSYNC.RECONVERGENT B0 ;  /* 0x0000000000007941 */ /* 0x000fea0003800200 */
.L_x_66:
        /* <DEDUP_REMOVED lines=24> */
.L_x_69:
        /* <DEDUP_REMOVED lines=46> */
.L_x_73:
[----:B------:R-:W-:Y:S05]  /*2040*/  BSYNC.RECONVERGENT B1 ;  /* 0x0000000000017941 */ /* 0x000fea0003800200 */
.L_x_72:
[----:B------:R-:W-:-:S04]  /*2050*/  ISETP.GE.U32.AND P0, PT, R12, 0x300, PT ;  /* 0x000003000c00780c */ /* 0x000fc80003f06070 */
[----:B------:R-:W-:-:S13]  /*2060*/  ISETP.GE.U32.AND.EX P0, PT, R23, RZ, PT, P0 ;  /* 0x000000ff1700720c */ /* 0x000fda0003f06100 */
[----:B------:R-:W-:Y:S05]  /*2070*/  @!P0 BRA `(.L_x_71) ;  /* 0x00000000004c8947 */ /* 0x000fea0003800000 */
.L_x_74:
        /* <DEDUP_REMOVED lines=19> */
.L_x_71:
[----:B------:R-:W-:Y:S05]  /*21b0*/  BSYNC.RECONVERGENT B0 ;  /* 0x0000000000007941 */ /* 0x000fea0003800200 */
.L_x_70:
        /* <DEDUP_REMOVED lines=12> */
.L_x_65:
        /* <DEDUP_REMOVED lines=34> */
.L_x_77:
[----:B------:R-:W-:Y:S01]  /*24a0*/  IMAD.MOV.U32 R8, RZ, RZ, R2 ;  /* 0x000000ffff087224 */ /* 0x000fe200078e0002 */
[----:B------:R-:W-:Y:S01]  /*24b0*/  MOV R6, 0x24e0 ;  /* 0x000024e000067802 */ /* 0x000fe20000000f00 */
[----:B------:R-:W-:-:S07]  /*24c0*/  IMAD.MOV.U32 R7, RZ, RZ, R3 ;  /* 0x000000ffff077224 */ /* 0x000fce00078e0003 */
[----:B------:R-:W-:Y:S05]  /*24d0*/  CALL.REL.NOINC `($__internal_2_$__cuda_sm20_div_s64) ;  /* 0x0000000400f87944 */ /* 0x000fea0003c00000 */
[----:B------:R-:W0:Y:S01]  /*24e0*/  LDCU.64 UR4, c[0x0][0x3a8] ;  /* 0x00007500ff0477ac */ /* 0x000e220008000a00 */
[----:B------:R-:W-:-:S05]  /*24f0*/  IADD3 R5, P0, PT, RZ, -R28, RZ ;  /* 0x8000001cff057210 */ /* 0x000fca0007f1e0ff */
[----:B------:R-:W-:-:S04]  /*2500*/  IMAD.X R0, RZ, RZ, ~R29, P0 ;  /* 0x000000ffff007224 */ /* 0x000fc800000e0e1d */
[----:B0-----:R-:W-:Y:S02]  /*2510*/  IMAD R0, R0, UR4, RZ ;  /* 0x0000000400007c24 */ /* 0x001fe4000f8e02ff */
[----:B------:R-:W-:-:S04]  /*2520*/  IMAD.WIDE.U32 R2, R5, UR4, R2 ;  /* 0x0000000405027c25 */ /* 0x000fc8000f8e0002 */
[----:B------:R-:W-:-:S04]  /*2530*/  IMAD R5, R5, UR5, R0 ;  /* 0x0000000505057c24 */ /* 0x000fc8000f8e0200 */
[----:B------:R-:W-:-:S07]  /*2540*/  IMAD.IADD R23, R5, 0x1, R3 ;  /* 0x0000000105177824 */ /* 0x000fce00078e0203 */
.L_x_78:
[----:B------:R-:W-:Y:S05]  /*2550*/  BSYNC.RECONVERGENT B0 ;  /* 0x0000000000007941 */ /* 0x000fea0003800200 */
.L_x_76:
        /* <DEDUP_REMOVED lines=20> */
.L_x_79:
        /* <DEDUP_REMOVED lines=51> */
.L_x_83:
[----:B------:R-:W-:Y:S05]  /*29d0*/  BSYNC.RECONVERGENT B1 ;  /* 0x0000000000017941 */ /* 0x000fea0003800200 */
.L_x_82:
[----:B------:R-:W-:Y:S02]  /*29e0*/  ISETP.GE.U32.AND P0, PT, R13, 0x300, PT ;  /* 0x000003000d00780c */ /* 0x000fe40003f06070 */
[----:B012---:R-:W-:-:S04]  /*29f0*/  IADD3.X R4, PT, PT, R18, -0x1, RZ, P1, !PT ;  /* 0xffffffff12047810 */ /* 0x007fc80000ffe4ff */
[----:B------:R-:W-:-:S13]  /*2a00*/  ISETP.GE.U32.AND.EX P0, PT, R4, RZ, PT, P0 ;  /* 0x000000ff0400720c */ /* 0x000fda0003f06100 */
[----:B------:R-:W-:Y:S05]  /*2a10*/  @!P0 BRA `(.L_x_81) ;  /* 0x00000000004c8947 */ /* 0x000fea0003800000 */
.L_x_84:
        /* <DEDUP_REMOVED lines=19> */
.L_x_81:
[----:B------:R-:W-:Y:S05]  /*2b50*/  BSYNC.RECONVERGENT B0 ;  /* 0x0000000000007941 */ /* 0x000fea0003800200 */
.L_x_80:
        /* <DEDUP_REMOVED lines=22> */
        .weak           $__internal_2_$__cuda_sm20_div_s64
        .type           $__internal_2_$__cuda_sm20_div_s64,@function
        .size           $__internal_2_$__cuda_sm20_div_s64,($__internal_3_$__cuda_sm20_rem_s64 - $__internal_2_$__cuda_sm20_div_s64)
$__internal_2_$__cuda_sm20_div_s64:
        /* <DEDUP_REMOVED lines=82> */
[----:B------:R-:W-:Y:S06]  /*31e0*/  RET.REL.NODEC R6 `(_Z21expandInputRowsKernelI6__halfEvPKT_PS1_PKfPfPKilllPKll) ;  /* 0xffffffcc06847950 */ /* 0x000fec0003c3ffff */
        .weak           $__internal_3_$__cuda_sm20_rem_s64
        .type           $__internal_3_$__cuda_sm20_rem_s64,@function
        .size           $__internal_3_$__cuda_sm20_rem_s64,(.L_x_89 - $__internal_3_$__cuda_sm20_rem_s64)
$__internal_3_$__cuda_sm20_rem_s64:
        /* <DEDUP_REMOVED lines=76> */
[----:B------:R-:W-:Y:S06]  /*36b0*/  RET.REL.NODEC R8 `(_Z21expandInputRowsKernelI6__halfEvPKT_PS1_PKfPfPKilllPKll) ;  /* 0xffffffc808507950 */ /* 0x000fec0003c3ffff */
.L_x_85:
        /* <DEDUP_REMOVED lines=12> */
.L_x_89:


//--------------------- .nv.global.init           --------------------------
	.section	.nv.global.init,"aw",@progbits
.nv.global.init:
	.type		$str$1,@object
	.size		$str$1,($str - $str$1)
$str$1:
        /*0000*/ 	.byte	0x2f, 0x74, 0x6d, 0x70, 0x2f, 0x73, 0x61, 0x73, 0x73, 0x5f, 0x63, 0x75, 0x5f, 0x62, 0x5f, 0x6e
        /*0010*/ 	.byte	0x62, 0x32, 0x78, 0x6c, 0x69, 0x2f, 0x6b, 0x2e, 0x63, 0x75, 0x00
	.type		$str,@object
	.size		$str,(__unnamed_2 - $str)
$str:
        /*001b*/ 	.byte	0x68, 0x69, 0x64, 0x64, 0x65, 0x6e, 0x5f, 0x73, 0x69, 0x7a, 0x65, 0x20, 0x25, 0x20, 0x45, 0x4c
        /*002b*/ 	.byte	0x45, 0x4d, 0x5f, 0x50, 0x45, 0x52, 0x5f, 0x54, 0x48, 0x52, 0x45, 0x41, 0x44, 0x20, 0x3d, 0x3d
        /*003b*/ 	.byte	0x20, 0x30, 0x00
	.type		__unnamed_2,@object
	.size		__unnamed_2,(__unnamed_1 - __unnamed_2)
__unnamed_2:
        /*003e*/ 	.byte	0x76, 0x6f, 0x69, 0x64, 0x20, 0x65, 0x78, 0x70, 0x61, 0x6e, 0x64, 0x49, 0x6e, 0x70, 0x75, 0x74
        /* <DEDUP_REMOVED lines=9> */
        /*00de*/ 	.byte	0x20, 0x3d, 0x20, 0x66, 0x6c, 0x6f, 0x61, 0x74, 0x5d, 0x00
	.type		__unnamed_1,@object
	.size		__unnamed_1,(.L_0 - __unnamed_1)
__unnamed_1:
        /* <DEDUP_REMOVED lines=10> */
        /*0188*/ 	.byte	0x20, 0x3d, 0x20, 0x5f, 0x5f, 0x68, 0x61, 0x6c, 0x66, 0x5d, 0x00
.L_0:


//--------------------- .nv.shared.reserved.0     --------------------------
	.section	.nv.shared.reserved.0,"aw",@nobits
	.weak		__nv_reservedSMEM_offset_0_alias
	.size		__nv_reservedSMEM_offset_0_alias, 0, 64
	.other		__nv_reservedSMEM_offset_0_alias,@"STO_CUDA_RESERVED_SHARED STV_DEFAULT"
__nv_reservedSMEM_offset_0_alias:
	.zero		0
	.zero		64


//--------------------- .nv.constant0._Z21expandInputRowsKernelIfEvPKT_PS0_PKfPfPKilllPKll --------------------------
	.section	.nv.constant0._Z21expandInputRowsKernelIfEvPKT_PS0_PKfPfPKilllPKll,"a",@progbits
	.sectionflags	@""
	.align	4
.nv.constant0._Z21expandInputRowsKernelIfEvPKT_PS0_PKfPfPKilllPKll:
	.zero		976


//--------------------- .nv.constant0._Z21expandInputRowsKernelI6__halfEvPKT_PS1_PKfPfPKilllPKll --------------------------
	.section	.nv.constant0._Z21expandInputRowsKernelI6__halfEvPKT_PS1_PKfPfPKilllPKll,"a",@progbits
	.sectionflags	@""
	.align	4
.nv.constant0._Z21expandInputRowsKernelI6__halfEvPKT_PS1_PKfPfPKilllPKll:
	.zero		976


//--------------------- SYMBOLS --------------------------

	.type		.nv.reservedSmem.offset0,@object
	.size		.nv.reservedSmem.offset0,0x4
	.type		__assertfail,@function
